//
// Generated by NVIDIA NVVM Compiler
//
// Compiler Build ID: CL-36424714
// Cuda compilation tools, release 13.0, V13.0.88
// Based on NVVM 20.0.0
//

.version 9.0
.target sm_100
.address_size 64

.global .align 4 .b8 __cudart_i2opi_f[24] = {65, 144, 67, 60, 153, 149, 98, 219, 192, 221, 52, 245, 209, 87, 39, 252, 41, 21, 68, 78, 110, 131, 249, 162};

.entry _ZN32_GLOBAL__N__f3bc7baa_4_k_cu_main25branch_predication_beforeEPff(
	.param .u64 .ptr .align 1 _ZN32_GLOBAL__N__f3bc7baa_4_k_cu_main25branch_predication_beforeEPff_param_0,
	.param .f32 _ZN32_GLOBAL__N__f3bc7baa_4_k_cu_main25branch_predication_beforeEPff_param_1
)
{
	.local .align 4 .b8 	__local_depot0[28];
	.reg .b64 	%SP;
	.reg .b64 	%SPL;
	.reg .pred 	%p<10>;
	.reg .b32 	%r<44>;
	.reg .b32 	%f<29>;
	.reg .b64 	%rd<25>;
	.reg .b64 	%fd<3>;

	mov.u64 	%SPL, __local_depot0;
	ld.param.u64 	%rd10, [_ZN32_GLOBAL__N__f3bc7baa_4_k_cu_main25branch_predication_beforeEPff_param_0];
	ld.param.f32 	%f7, [_ZN32_GLOBAL__N__f3bc7baa_4_k_cu_main25branch_predication_beforeEPff_param_1];
	cvta.to.global.u64 	%rd11, %rd10;
	add.u64 	%rd1, %SPL, 0;
	mov.u32 	%r15, %ntid.x;
	mov.u32 	%r16, %ctaid.x;
	mov.u32 	%r17, %tid.x;
	mad.lo.s32 	%r18, %r15, %r16, %r17;
	mul.wide.u32 	%rd13, %r18, 4;
	add.s64 	%rd2, %rd11, %rd13;
	ld.global.f32 	%f1, [%rd2];
	setp.leu.f32 	%p1, %f1, %f7;
	@%p1 bra 	$L__BB0_10;
	mul.f32 	%f8, %f1, 0f3F22F983;
	cvt.rni.s32.f32 	%r43, %f8;
	cvt.rn.f32.s32 	%f9, %r43;
	fma.rn.f32 	%f10, %f9, 0fBFC90FDA, %f1;
	fma.rn.f32 	%f11, %f9, 0fB3A22168, %f10;
	fma.rn.f32 	%f28, %f9, 0fA7C234C5, %f11;
	abs.f32 	%f3, %f1;
	setp.ltu.f32 	%p2, %f3, 0f47CE4780;
	@%p2 bra 	$L__BB0_9;
	setp.neu.f32 	%p3, %f3, 0f7F800000;
	@%p3 bra 	$L__BB0_4;
	mov.f32 	%f14, 0f00000000;
	mul.rn.f32 	%f28, %f1, %f14;
	mov.b32 	%r43, 0;
	bra.uni 	$L__BB0_9;
$L__BB0_4:
	mov.b32 	%r2, %f1;
	shl.b32 	%r20, %r2, 8;
	or.b32  	%r3, %r20, -2147483648;
	mov.b64 	%rd24, 0;
	mov.b32 	%r40, 0;
	mov.u64 	%rd22, __cudart_i2opi_f;
	mov.u64 	%rd23, %rd1;
$L__BB0_5:
	.pragma "nounroll";
	ld.global.nc.u32 	%r21, [%rd22];
	mad.wide.u32 	%rd16, %r21, %r3, %rd24;
	shr.u64 	%rd24, %rd16, 32;
	st.local.u32 	[%rd23], %rd16;
	add.s32 	%r40, %r40, 1;
	add.s64 	%rd23, %rd23, 4;
	add.s64 	%rd22, %rd22, 4;
	setp.ne.s32 	%p4, %r40, 6;
	@%p4 bra 	$L__BB0_5;
	shr.u32 	%r22, %r2, 23;
	st.local.u32 	[%rd1+24], %rd24;
	and.b32  	%r6, %r22, 31;
	and.b32  	%r23, %r22, 224;
	add.s32 	%r24, %r23, -128;
	shr.u32 	%r25, %r24, 5;
	mul.wide.u32 	%rd17, %r25, 4;
	sub.s64 	%rd9, %rd1, %rd17;
	ld.local.u32 	%r41, [%rd9+24];
	ld.local.u32 	%r42, [%rd9+20];
	setp.eq.s32 	%p5, %r6, 0;
	@%p5 bra 	$L__BB0_8;
	shf.l.wrap.b32 	%r41, %r42, %r41, %r6;
	ld.local.u32 	%r26, [%rd9+16];
	shf.l.wrap.b32 	%r42, %r26, %r42, %r6;
$L__BB0_8:
	shr.u32 	%r27, %r41, 30;
	shf.l.wrap.b32 	%r28, %r42, %r41, 2;
	shl.b32 	%r29, %r42, 2;
	shr.u32 	%r30, %r28, 31;
	add.s32 	%r31, %r30, %r27;
	neg.s32 	%r32, %r31;
	setp.lt.s32 	%p6, %r2, 0;
	selp.b32 	%r43, %r32, %r31, %p6;
	xor.b32  	%r33, %r28, %r2;
	shr.s32 	%r34, %r28, 31;
	xor.b32  	%r35, %r34, %r28;
	xor.b32  	%r36, %r34, %r29;
	cvt.u64.u32 	%rd18, %r35;
	shl.b64 	%rd19, %rd18, 32;
	cvt.u64.u32 	%rd20, %r36;
	or.b64  	%rd21, %rd19, %rd20;
	cvt.rn.f64.s64 	%fd1, %rd21;
	mul.f64 	%fd2, %fd1, 0d3BF921FB54442D19;
	cvt.rn.f32.f64 	%f12, %fd2;
	neg.f32 	%f13, %f12;
	setp.lt.s32 	%p7, %r33, 0;
	selp.f32 	%f28, %f13, %f12, %p7;
$L__BB0_9:
	mul.rn.f32 	%f15, %f28, %f28;
	and.b32  	%r38, %r43, 1;
	setp.eq.b32 	%p8, %r38, 1;
	selp.f32 	%f16, 0f3F800000, %f28, %p8;
	fma.rn.f32 	%f17, %f15, %f16, 0f00000000;
	fma.rn.f32 	%f18, %f15, 0f37CBAC00, 0fBAB607ED;
	selp.f32 	%f19, %f18, 0fB94D4153, %p8;
	selp.f32 	%f20, 0f3D2AAABB, 0f3C0885E4, %p8;
	fma.rn.f32 	%f21, %f19, %f15, %f20;
	selp.f32 	%f22, 0fBEFFFFFF, 0fBE2AAAA8, %p8;
	fma.rn.f32 	%f23, %f21, %f15, %f22;
	fma.rn.f32 	%f24, %f23, %f17, %f16;
	and.b32  	%r39, %r43, 2;
	setp.eq.s32 	%p9, %r39, 0;
	mov.f32 	%f25, 0f00000000;
	sub.f32 	%f26, %f25, %f24;
	selp.f32 	%f27, %f24, %f26, %p9;
	st.global.f32 	[%rd2], %f27;
$L__BB0_10:
	ret;

}
.entry _ZN32_GLOBAL__N__f3bc7baa_4_k_cu_main24branch_predication_afterEPff(
	.param .u64 .ptr .align 1 _ZN32_GLOBAL__N__f3bc7baa_4_k_cu_main24branch_predication_afterEPff_param_0,
	.param .f32 _ZN32_GLOBAL__N__f3bc7baa_4_k_cu_main24branch_predication_afterEPff_param_1
)
{
	.local .align 4 .b8 	__local_depot1[28];
	.reg .b64 	%SP;
	.reg .b64 	%SPL;
	.reg .pred 	%p<13>;
	.reg .b32 	%r<49>;
	.reg .b32 	%f<29>;
	.reg .b64 	%rd<25>;
	.reg .b64 	%fd<3>;

	mov.u64 	%SPL, __local_depot1;
	ld.param.u64 	%rd10, [_ZN32_GLOBAL__N__f3bc7baa_4_k_cu_main24branch_predication_afterEPff_param_0];
	ld.param.f32 	%f7, [_ZN32_GLOBAL__N__f3bc7baa_4_k_cu_main24branch_predication_afterEPff_param_1];
	cvta.to.global.u64 	%rd11, %rd10;
	add.u64 	%rd1, %SPL, 0;
	mov.u32 	%r15, %ntid.x;
	mov.u32 	%r16, %ctaid.x;
	mov.u32 	%r17, %tid.x;
	mad.lo.s32 	%r18, %r15, %r16, %r17;
	and.b32  	%r19, %r17, 31;
	mul.wide.u32 	%rd13, %r18, 4;
	add.s64 	%rd2, %rd11, %rd13;
	ld.global.f32 	%f1, [%rd2];
	setp.gt.f32 	%p1, %f1, %f7;
	mov.b32 	%r20, -1;
	vote.sync.ballot.b32 	%r21, %p1, %r20;
	shr.u32 	%r22, %r21, %r19;
	and.b32  	%r23, %r22, 1;
	setp.eq.b32 	%p3, %r23, 1;
	not.pred 	%p4, %p3;
	@%p4 bra 	$L__BB1_10;
	mul.f32 	%f8, %f1, 0f3F22F983;
	cvt.rni.s32.f32 	%r48, %f8;
	cvt.rn.f32.s32 	%f9, %r48;
	fma.rn.f32 	%f10, %f9, 0fBFC90FDA, %f1;
	fma.rn.f32 	%f11, %f9, 0fB3A22168, %f10;
	fma.rn.f32 	%f28, %f9, 0fA7C234C5, %f11;
	abs.f32 	%f3, %f1;
	setp.ltu.f32 	%p5, %f3, 0f47CE4780;
	@%p5 bra 	$L__BB1_9;
	setp.neu.f32 	%p6, %f3, 0f7F800000;
	@%p6 bra 	$L__BB1_4;
	mov.f32 	%f14, 0f00000000;
	mul.rn.f32 	%f28, %f1, %f14;
	mov.b32 	%r48, 0;
	bra.uni 	$L__BB1_9;
$L__BB1_4:
	mov.b32 	%r2, %f1;
	shl.b32 	%r25, %r2, 8;
	or.b32  	%r3, %r25, -2147483648;
	mov.b64 	%rd24, 0;
	mov.b32 	%r45, 0;
	mov.u64 	%rd22, __cudart_i2opi_f;
	mov.u64 	%rd23, %rd1;
$L__BB1_5:
	.pragma "nounroll";
	ld.global.nc.u32 	%r26, [%rd22];
	mad.wide.u32 	%rd16, %r26, %r3, %rd24;
	shr.u64 	%rd24, %rd16, 32;
	st.local.u32 	[%rd23], %rd16;
	add.s32 	%r45, %r45, 1;
	add.s64 	%rd23, %rd23, 4;
	add.s64 	%rd22, %rd22, 4;
	setp.ne.s32 	%p7, %r45, 6;
	@%p7 bra 	$L__BB1_5;
	shr.u32 	%r27, %r2, 23;
	st.local.u32 	[%rd1+24], %rd24;
	and.b32  	%r6, %r27, 31;
	and.b32  	%r28, %r27, 224;
	add.s32 	%r29, %r28, -128;
	shr.u32 	%r30, %r29, 5;
	mul.wide.u32 	%rd17, %r30, 4;
	sub.s64 	%rd9, %rd1, %rd17;
	ld.local.u32 	%r46, [%rd9+24];
	ld.local.u32 	%r47, [%rd9+20];
	setp.eq.s32 	%p8, %r6, 0;
	@%p8 bra 	$L__BB1_8;
	shf.l.wrap.b32 	%r46, %r47, %r46, %r6;
	ld.local.u32 	%r31, [%rd9+16];
	shf.l.wrap.b32 	%r47, %r31, %r47, %r6;
$L__BB1_8:
	shr.u32 	%r32, %r46, 30;
	shf.l.wrap.b32 	%r33, %r47, %r46, 2;
	shl.b32 	%r34, %r47, 2;
	shr.u32 	%r35, %r33, 31;
	add.s32 	%r36, %r35, %r32;
	neg.s32 	%r37, %r36;
	setp.lt.s32 	%p9, %r2, 0;
	selp.b32 	%r48, %r37, %r36, %p9;
	xor.b32  	%r38, %r33, %r2;
	shr.s32 	%r39, %r33, 31;
	xor.b32  	%r40, %r39, %r33;
	xor.b32  	%r41, %r39, %r34;
	cvt.u64.u32 	%rd18, %r40;
	shl.b64 	%rd19, %rd18, 32;
	cvt.u64.u32 	%rd20, %r41;
	or.b64  	%rd21, %rd19, %rd20;
	cvt.rn.f64.s64 	%fd1, %rd21;
	mul.f64 	%fd2, %fd1, 0d3BF921FB54442D19;
	cvt.rn.f32.f64 	%f12, %fd2;
	neg.f32 	%f13, %f12;
	setp.lt.s32 	%p10, %r38, 0;
	selp.f32 	%f28, %f13, %f12, %p10;
$L__BB1_9:
	mul.rn.f32 	%f15, %f28, %f28;
	and.b32  	%r43, %r48, 1;
	setp.eq.b32 	%p11, %r43, 1;
	selp.f32 	%f16, 0f3F800000, %f28, %p11;
	fma.rn.f32 	%f17, %f15, %f16, 0f00000000;
	fma.rn.f32 	%f18, %f15, 0f37CBAC00, 0fBAB607ED;
	selp.f32 	%f19, %f18, 0fB94D4153, %p11;
	selp.f32 	%f20, 0f3D2AAABB, 0f3C0885E4, %p11;
	fma.rn.f32 	%f21, %f19, %f15, %f20;
	selp.f32 	%f22, 0fBEFFFFFF, 0fBE2AAAA8, %p11;
	fma.rn.f32 	%f23, %f21, %f15, %f22;
	fma.rn.f32 	%f24, %f23, %f17, %f16;
	and.b32  	%r44, %r48, 2;
	setp.eq.s32 	%p12, %r44, 0;
	mov.f32 	%f25, 0f00000000;
	sub.f32 	%f26, %f25, %f24;
	selp.f32 	%f27, %f24, %f26, %p12;
	st.global.f32 	[%rd2], %f27;
$L__BB1_10:
	ret;

}
.entry _ZN32_GLOBAL__N__f3bc7baa_4_k_cu_main13likely_beforeEPfi(
	.param .u64 .ptr .align 1 _ZN32_GLOBAL__N__f3bc7baa_4_k_cu_main13likely_beforeEPfi_param_0,
	.param .u32 _ZN32_GLOBAL__N__f3bc7baa_4_k_cu_main13likely_beforeEPfi_param_1
)
{
	.local .align 4 .b8 	__local_depot2[28];
	.reg .b64 	%SP;
	.reg .b64 	%SPL;
	.reg .pred 	%p<18>;
	.reg .b32 	%r<85>;
	.reg .b32 	%f<55>;
	.reg .b64 	%rd<45>;
	.reg .b64 	%fd<5>;

	mov.u64 	%SPL, __local_depot2;
	ld.param.u64 	%rd19, [_ZN32_GLOBAL__N__f3bc7baa_4_k_cu_main13likely_beforeEPfi_param_0];
	ld.param.u32 	%r30, [_ZN32_GLOBAL__N__f3bc7baa_4_k_cu_main13likely_beforeEPfi_param_1];
	cvta.to.global.u64 	%rd1, %rd19;
	add.u64 	%rd2, %SPL, 0;
	mov.u32 	%r31, %ntid.x;
	mov.u32 	%r32, %ctaid.x;
	mov.u32 	%r33, %tid.x;
	mad.lo.s32 	%r1, %r31, %r32, %r33;
	setp.ge.u32 	%p1, %r1, %r30;
	@%p1 bra 	$L__BB2_10;
	mul.wide.u32 	%rd30, %r1, 4;
	add.s64 	%rd3, %rd1, %rd30;
	ld.global.f32 	%f1, [%rd3];
	mul.f32 	%f33, %f1, 0f3F22F983;
	cvt.rni.s32.f32 	%r80, %f33;
	cvt.rn.f32.s32 	%f34, %r80;
	fma.rn.f32 	%f35, %f34, 0fBFC90FDA, %f1;
	fma.rn.f32 	%f36, %f34, 0fB3A22168, %f35;
	fma.rn.f32 	%f53, %f34, 0fA7C234C5, %f36;
	abs.f32 	%f3, %f1;
	setp.ltu.f32 	%p10, %f3, 0f47CE4780;
	@%p10 bra 	$L__BB2_9;
	setp.neu.f32 	%p11, %f3, 0f7F800000;
	@%p11 bra 	$L__BB2_4;
	mov.f32 	%f39, 0f00000000;
	mul.rn.f32 	%f53, %f1, %f39;
	mov.b32 	%r80, 0;
	bra.uni 	$L__BB2_9;
$L__BB2_4:
	mov.b32 	%r3, %f1;
	shl.b32 	%r57, %r3, 8;
	or.b32  	%r4, %r57, -2147483648;
	mov.b64 	%rd41, 0;
	mov.b32 	%r77, 0;
	mov.u64 	%rd39, __cudart_i2opi_f;
	mov.u64 	%rd40, %rd2;
$L__BB2_5:
	.pragma "nounroll";
	ld.global.nc.u32 	%r58, [%rd39];
	mad.wide.u32 	%rd33, %r58, %r4, %rd41;
	shr.u64 	%rd41, %rd33, 32;
	st.local.u32 	[%rd40], %rd33;
	add.s32 	%r77, %r77, 1;
	add.s64 	%rd40, %rd40, 4;
	add.s64 	%rd39, %rd39, 4;
	setp.ne.s32 	%p12, %r77, 6;
	@%p12 bra 	$L__BB2_5;
	shr.u32 	%r59, %r3, 23;
	st.local.u32 	[%rd2+24], %rd41;
	and.b32  	%r7, %r59, 31;
	and.b32  	%r60, %r59, 224;
	add.s32 	%r61, %r60, -128;
	shr.u32 	%r62, %r61, 5;
	mul.wide.u32 	%rd34, %r62, 4;
	sub.s64 	%rd10, %rd2, %rd34;
	ld.local.u32 	%r78, [%rd10+24];
	ld.local.u32 	%r79, [%rd10+20];
	setp.eq.s32 	%p13, %r7, 0;
	@%p13 bra 	$L__BB2_8;
	shf.l.wrap.b32 	%r78, %r79, %r78, %r7;
	ld.local.u32 	%r63, [%rd10+16];
	shf.l.wrap.b32 	%r79, %r63, %r79, %r7;
$L__BB2_8:
	shr.u32 	%r64, %r78, 30;
	shf.l.wrap.b32 	%r65, %r79, %r78, 2;
	shl.b32 	%r66, %r79, 2;
	shr.u32 	%r67, %r65, 31;
	add.s32 	%r68, %r67, %r64;
	neg.s32 	%r69, %r68;
	setp.lt.s32 	%p14, %r3, 0;
	selp.b32 	%r80, %r69, %r68, %p14;
	xor.b32  	%r70, %r65, %r3;
	shr.s32 	%r71, %r65, 31;
	xor.b32  	%r72, %r71, %r65;
	xor.b32  	%r73, %r71, %r66;
	cvt.u64.u32 	%rd35, %r72;
	shl.b64 	%rd36, %rd35, 32;
	cvt.u64.u32 	%rd37, %r73;
	or.b64  	%rd38, %rd36, %rd37;
	cvt.rn.f64.s64 	%fd3, %rd38;
	mul.f64 	%fd4, %fd3, 0d3BF921FB54442D19;
	cvt.rn.f32.f64 	%f37, %fd4;
	neg.f32 	%f38, %f37;
	setp.lt.s32 	%p15, %r70, 0;
	selp.f32 	%f53, %f38, %f37, %p15;
$L__BB2_9:
	mul.rn.f32 	%f40, %f53, %f53;
	and.b32  	%r75, %r80, 1;
	setp.eq.b32 	%p16, %r75, 1;
	selp.f32 	%f41, 0f3F800000, %f53, %p16;
	fma.rn.f32 	%f42, %f40, %f41, 0f00000000;
	fma.rn.f32 	%f43, %f40, 0f37CBAC00, 0fBAB607ED;
	selp.f32 	%f44, %f43, 0fB94D4153, %p16;
	selp.f32 	%f45, 0f3D2AAABB, 0f3C0885E4, %p16;
	fma.rn.f32 	%f46, %f44, %f40, %f45;
	selp.f32 	%f47, 0fBEFFFFFF, 0fBE2AAAA8, %p16;
	fma.rn.f32 	%f48, %f46, %f40, %f47;
	fma.rn.f32 	%f49, %f48, %f42, %f41;
	and.b32  	%r76, %r80, 2;
	setp.eq.s32 	%p17, %r76, 0;
	mov.f32 	%f50, 0f00000000;
	sub.f32 	%f51, %f50, %f49;
	selp.f32 	%f52, %f49, %f51, %p17;
	st.global.f32 	[%rd3], %f52;
	bra.uni 	$L__BB2_19;
$L__BB2_10:
	mul.wide.u32 	%rd21, %r1, 4;
	add.s64 	%rd11, %rd1, %rd21;
	ld.global.f32 	%f7, [%rd11];
	mul.f32 	%f13, %f7, 0f3F22F983;
	cvt.rni.s32.f32 	%r84, %f13;
	cvt.rn.f32.s32 	%f14, %r84;
	fma.rn.f32 	%f15, %f14, 0fBFC90FDA, %f7;
	fma.rn.f32 	%f16, %f14, 0fB3A22168, %f15;
	fma.rn.f32 	%f54, %f14, 0fA7C234C5, %f16;
	abs.f32 	%f9, %f7;
	setp.ltu.f32 	%p2, %f9, 0f47CE4780;
	@%p2 bra 	$L__BB2_18;
	setp.neu.f32 	%p3, %f9, 0f7F800000;
	@%p3 bra 	$L__BB2_13;
	mov.f32 	%f19, 0f00000000;
	mul.rn.f32 	%f54, %f7, %f19;
	mov.b32 	%r84, 0;
	bra.uni 	$L__BB2_18;
$L__BB2_13:
	mov.b32 	%r17, %f7;
	shl.b32 	%r35, %r17, 8;
	or.b32  	%r18, %r35, -2147483648;
	mov.b64 	%rd44, 0;
	mov.b32 	%r81, 0;
	mov.u64 	%rd42, __cudart_i2opi_f;
	mov.u64 	%rd43, %rd2;
$L__BB2_14:
	.pragma "nounroll";
	ld.global.nc.u32 	%r36, [%rd42];
	mad.wide.u32 	%rd24, %r36, %r18, %rd44;
	shr.u64 	%rd44, %rd24, 32;
	st.local.u32 	[%rd43], %rd24;
	add.s32 	%r81, %r81, 1;
	add.s64 	%rd43, %rd43, 4;
	add.s64 	%rd42, %rd42, 4;
	setp.ne.s32 	%p4, %r81, 6;
	@%p4 bra 	$L__BB2_14;
	shr.u32 	%r37, %r17, 23;
	st.local.u32 	[%rd2+24], %rd44;
	and.b32  	%r21, %r37, 31;
	and.b32  	%r38, %r37, 224;
	add.s32 	%r39, %r38, -128;
	shr.u32 	%r40, %r39, 5;
	mul.wide.u32 	%rd25, %r40, 4;
	sub.s64 	%rd18, %rd2, %rd25;
	ld.local.u32 	%r82, [%rd18+24];
	ld.local.u32 	%r83, [%rd18+20];
	setp.eq.s32 	%p5, %r21, 0;
	@%p5 bra 	$L__BB2_17;
	shf.l.wrap.b32 	%r82, %r83, %r82, %r21;
	ld.local.u32 	%r41, [%rd18+16];
	shf.l.wrap.b32 	%r83, %r41, %r83, %r21;
$L__BB2_17:
	shr.u32 	%r42, %r82, 30;
	shf.l.wrap.b32 	%r43, %r83, %r82, 2;
	shl.b32 	%r44, %r83, 2;
	shr.u32 	%r45, %r43, 31;
	add.s32 	%r46, %r45, %r42;
	neg.s32 	%r47, %r46;
	setp.lt.s32 	%p6, %r17, 0;
	selp.b32 	%r84, %r47, %r46, %p6;
	xor.b32  	%r48, %r43, %r17;
	shr.s32 	%r49, %r43, 31;
	xor.b32  	%r50, %r49, %r43;
	xor.b32  	%r51, %r49, %r44;
	cvt.u64.u32 	%rd26, %r50;
	shl.b64 	%rd27, %rd26, 32;
	cvt.u64.u32 	%rd28, %r51;
	or.b64  	%rd29, %rd27, %rd28;
	cvt.rn.f64.s64 	%fd1, %rd29;
	mul.f64 	%fd2, %fd1, 0d3BF921FB54442D19;
	cvt.rn.f32.f64 	%f17, %fd2;
	neg.f32 	%f18, %f17;
	setp.lt.s32 	%p7, %r48, 0;
	selp.f32 	%f54, %f18, %f17, %p7;
$L__BB2_18:
	add.s32 	%r53, %r84, 1;
	mul.rn.f32 	%f20, %f54, %f54;
	and.b32  	%r54, %r84, 1;
	setp.eq.b32 	%p8, %r54, 1;
	selp.f32 	%f21, %f54, 0f3F800000, %p8;
	fma.rn.f32 	%f22, %f20, %f21, 0f00000000;
	fma.rn.f32 	%f23, %f20, 0f37CBAC00, 0fBAB607ED;
	selp.f32 	%f24, 0fB94D4153, %f23, %p8;
	selp.f32 	%f25, 0f3C0885E4, 0f3D2AAABB, %p8;
	fma.rn.f32 	%f26, %f24, %f20, %f25;
	selp.f32 	%f27, 0fBE2AAAA8, 0fBEFFFFFF, %p8;
	fma.rn.f32 	%f28, %f26, %f20, %f27;
	fma.rn.f32 	%f29, %f28, %f22, %f21;
	and.b32  	%r55, %r53, 2;
	setp.eq.s32 	%p9, %r55, 0;
	mov.f32 	%f30, 0f00000000;
	sub.f32 	%f31, %f30, %f29;
	selp.f32 	%f32, %f29, %f31, %p9;
	st.global.f32 	[%rd11], %f32;
$L__BB2_19:
	ret;

}
.entry _ZN32_GLOBAL__N__f3bc7baa_4_k_cu_main12likely_afterEPfi(
	.param .u64 .ptr .align 1 _ZN32_GLOBAL__N__f3bc7baa_4_k_cu_main12likely_afterEPfi_param_0,
	.param .u32 _ZN32_GLOBAL__N__f3bc7baa_4_k_cu_main12likely_afterEPfi_param_1
)
{
	.local .align 4 .b8 	__local_depot3[28];
	.reg .b64 	%SP;
	.reg .b64 	%SPL;
	.reg .pred 	%p<18>;
	.reg .b32 	%r<85>;
	.reg .b32 	%f<55>;
	.reg .b64 	%rd<45>;
	.reg .b64 	%fd<5>;

	mov.u64 	%SPL, __local_depot3;
	ld.param.u64 	%rd19, [_ZN32_GLOBAL__N__f3bc7baa_4_k_cu_main12likely_afterEPfi_param_0];
	ld.param.u32 	%r30, [_ZN32_GLOBAL__N__f3bc7baa_4_k_cu_main12likely_afterEPfi_param_1];
	cvta.to.global.u64 	%rd1, %rd19;
	add.u64 	%rd2, %SPL, 0;
	mov.u32 	%r31, %ntid.x;
	mov.u32 	%r32, %ctaid.x;
	mov.u32 	%r33, %tid.x;
	mad.lo.s32 	%r1, %r31, %r32, %r33;
	setp.ge.u32 	%p1, %r1, %r30;
	@%p1 bra 	$L__BB3_10;
	mul.wide.u32 	%rd30, %r1, 4;
	add.s64 	%rd3, %rd1, %rd30;
	ld.global.f32 	%f1, [%rd3];
	mul.f32 	%f33, %f1, 0f3F22F983;
	cvt.rni.s32.f32 	%r80, %f33;
	cvt.rn.f32.s32 	%f34, %r80;
	fma.rn.f32 	%f35, %f34, 0fBFC90FDA, %f1;
	fma.rn.f32 	%f36, %f34, 0fB3A22168, %f35;
	fma.rn.f32 	%f53, %f34, 0fA7C234C5, %f36;
	abs.f32 	%f3, %f1;
	setp.ltu.f32 	%p10, %f3, 0f47CE4780;
	@%p10 bra 	$L__BB3_9;
	setp.neu.f32 	%p11, %f3, 0f7F800000;
	@%p11 bra 	$L__BB3_4;
	mov.f32 	%f39, 0f00000000;
	mul.rn.f32 	%f53, %f1, %f39;
	mov.b32 	%r80, 0;
	bra.uni 	$L__BB3_9;
$L__BB3_4:
	mov.b32 	%r3, %f1;
	shl.b32 	%r57, %r3, 8;
	or.b32  	%r4, %r57, -2147483648;
	mov.b64 	%rd41, 0;
	mov.b32 	%r77, 0;
	mov.u64 	%rd39, __cudart_i2opi_f;
	mov.u64 	%rd40, %rd2;
$L__BB3_5:
	.pragma "nounroll";
	ld.global.nc.u32 	%r58, [%rd39];
	mad.wide.u32 	%rd33, %r58, %r4, %rd41;
	shr.u64 	%rd41, %rd33, 32;
	st.local.u32 	[%rd40], %rd33;
	add.s32 	%r77, %r77, 1;
	add.s64 	%rd40, %rd40, 4;
	add.s64 	%rd39, %rd39, 4;
	setp.ne.s32 	%p12, %r77, 6;
	@%p12 bra 	$L__BB3_5;
	shr.u32 	%r59, %r3, 23;
	st.local.u32 	[%rd2+24], %rd41;
	and.b32  	%r7, %r59, 31;
	and.b32  	%r60, %r59, 224;
	add.s32 	%r61, %r60, -128;
	shr.u32 	%r62, %r61, 5;
	mul.wide.u32 	%rd34, %r62, 4;
	sub.s64 	%rd10, %rd2, %rd34;
	ld.local.u32 	%r78, [%rd10+24];
	ld.local.u32 	%r79, [%rd10+20];
	setp.eq.s32 	%p13, %r7, 0;
	@%p13 bra 	$L__BB3_8;
	shf.l.wrap.b32 	%r78, %r79, %r78, %r7;
	ld.local.u32 	%r63, [%rd10+16];
	shf.l.wrap.b32 	%r79, %r63, %r79, %r7;
$L__BB3_8:
	shr.u32 	%r64, %r78, 30;
	shf.l.wrap.b32 	%r65, %r79, %r78, 2;
	shl.b32 	%r66, %r79, 2;
	shr.u32 	%r67, %r65, 31;
	add.s32 	%r68, %r67, %r64;
	neg.s32 	%r69, %r68;
	setp.lt.s32 	%p14, %r3, 0;
	selp.b32 	%r80, %r69, %r68, %p14;
	xor.b32  	%r70, %r65, %r3;
	shr.s32 	%r71, %r65, 31;
	xor.b32  	%r72, %r71, %r65;
	xor.b32  	%r73, %r71, %r66;
	cvt.u64.u32 	%rd35, %r72;
	shl.b64 	%rd36, %rd35, 32;
	cvt.u64.u32 	%rd37, %r73;
	or.b64  	%rd38, %rd36, %rd37;
	cvt.rn.f64.s64 	%fd3, %rd38;
	mul.f64 	%fd4, %fd3, 0d3BF921FB54442D19;
	cvt.rn.f32.f64 	%f37, %fd4;
	neg.f32 	%f38, %f37;
	setp.lt.s32 	%p15, %r70, 0;
	selp.f32 	%f53, %f38, %f37, %p15;
$L__BB3_9:
	mul.rn.f32 	%f40, %f53, %f53;
	and.b32  	%r75, %r80, 1;
	setp.eq.b32 	%p16, %r75, 1;
	selp.f32 	%f41, 0f3F800000, %f53, %p16;
	fma.rn.f32 	%f42, %f40, %f41, 0f00000000;
	fma.rn.f32 	%f43, %f40, 0f37CBAC00, 0fBAB607ED;
	selp.f32 	%f44, %f43, 0fB94D4153, %p16;
	selp.f32 	%f45, 0f3D2AAABB, 0f3C0885E4, %p16;
	fma.rn.f32 	%f46, %f44, %f40, %f45;
	selp.f32 	%f47, 0fBEFFFFFF, 0fBE2AAAA8, %p16;
	fma.rn.f32 	%f48, %f46, %f40, %f47;
	fma.rn.f32 	%f49, %f48, %f42, %f41;
	and.b32  	%r76, %r80, 2;
	setp.eq.s32 	%p17, %r76, 0;
	mov.f32 	%f50, 0f00000000;
	sub.f32 	%f51, %f50, %f49;
	selp.f32 	%f52, %f49, %f51, %p17;
	st.global.f32 	[%rd3], %f52;
	bra.uni 	$L__BB3_19;
$L__BB3_10:
	mul.wide.u32 	%rd21, %r1, 4;
	add.s64 	%rd11, %rd1, %rd21;
	ld.global.f32 	%f7, [%rd11];
	mul.f32 	%f13, %f7, 0f3F22F983;
	cvt.rni.s32.f32 	%r84, %f13;
	cvt.rn.f32.s32 	%f14, %r84;
	fma.rn.f32 	%f15, %f14, 0fBFC90FDA, %f7;
	fma.rn.f32 	%f16, %f14, 0fB3A22168, %f15;
	fma.rn.f32 	%f54, %f14, 0fA7C234C5, %f16;
	abs.f32 	%f9, %f7;
	setp.ltu.f32 	%p2, %f9, 0f47CE4780;
	@%p2 bra 	$L__BB3_18;
	setp.neu.f32 	%p3, %f9, 0f7F800000;
	@%p3 bra 	$L__BB3_13;
	mov.f32 	%f19, 0f00000000;
	mul.rn.f32 	%f54, %f7, %f19;
	mov.b32 	%r84, 0;
	bra.uni 	$L__BB3_18;
$L__BB3_13:
	mov.b32 	%r17, %f7;
	shl.b32 	%r35, %r17, 8;
	or.b32  	%r18, %r35, -2147483648;
	mov.b64 	%rd44, 0;
	mov.b32 	%r81, 0;
	mov.u64 	%rd42, __cudart_i2opi_f;
	mov.u64 	%rd43, %rd2;
$L__BB3_14:
	.pragma "nounroll";
	ld.global.nc.u32 	%r36, [%rd42];
	mad.wide.u32 	%rd24, %r36, %r18, %rd44;
	shr.u64 	%rd44, %rd24, 32;
	st.local.u32 	[%rd43], %rd24;
	add.s32 	%r81, %r81, 1;
	add.s64 	%rd43, %rd43, 4;
	add.s64 	%rd42, %rd42, 4;
	setp.ne.s32 	%p4, %r81, 6;
	@%p4 bra 	$L__BB3_14;
	shr.u32 	%r37, %r17, 23;
	st.local.u32 	[%rd2+24], %rd44;
	and.b32  	%r21, %r37, 31;
	and.b32  	%r38, %r37, 224;
	add.s32 	%r39, %r38, -128;
	shr.u32 	%r40, %r39, 5;
	mul.wide.u32 	%rd25, %r40, 4;
	sub.s64 	%rd18, %rd2, %rd25;
	ld.local.u32 	%r82, [%rd18+24];
	ld.local.u32 	%r83, [%rd18+20];
	setp.eq.s32 	%p5, %r21, 0;
	@%p5 bra 	$L__BB3_17;
	shf.l.wrap.b32 	%r82, %r83, %r82, %r21;
	ld.local.u32 	%r41, [%rd18+16];
	shf.l.wrap.b32 	%r83, %r41, %r83, %r21;
$L__BB3_17:
	shr.u32 	%r42, %r82, 30;
	shf.l.wrap.b32 	%r43, %r83, %r82, 2;
	shl.b32 	%r44, %r83, 2;
	shr.u32 	%r45, %r43, 31;
	add.s32 	%r46, %r45, %r42;
	neg.s32 	%r47, %r46;
	setp.lt.s32 	%p6, %r17, 0;
	selp.b32 	%r84, %r47, %r46, %p6;
	xor.b32  	%r48, %r43, %r17;
	shr.s32 	%r49, %r43, 31;
	xor.b32  	%r50, %r49, %r43;
	xor.b32  	%r51, %r49, %r44;
	cvt.u64.u32 	%rd26, %r50;
	shl.b64 	%rd27, %rd26, 32;
	cvt.u64.u32 	%rd28, %r51;
	or.b64  	%rd29, %rd27, %rd28;
	cvt.rn.f64.s64 	%fd1, %rd29;
	mul.f64 	%fd2, %fd1, 0d3BF921FB54442D19;
	cvt.rn.f32.f64 	%f17, %fd2;
	neg.f32 	%f18, %f17;
	setp.lt.s32 	%p7, %r48, 0;
	selp.f32 	%f54, %f18, %f17, %p7;
$L__BB3_18:
	add.s32 	%r53, %r84, 1;
	mul.rn.f32 	%f20, %f54, %f54;
	and.b32  	%r54, %r84, 1;
	setp.eq.b32 	%p8, %r54, 1;
	selp.f32 	%f21, %f54, 0f3F800000, %p8;
	fma.rn.f32 	%f22, %f20, %f21, 0f00000000;
	fma.rn.f32 	%f23, %f20, 0f37CBAC00, 0fBAB607ED;
	selp.f32 	%f24, 0fB94D4153, %f23, %p8;
	selp.f32 	%f25, 0f3C0885E4, 0f3D2AAABB, %p8;
	fma.rn.f32 	%f26, %f24, %f20, %f25;
	selp.f32 	%f27, 0fBE2AAAA8, 0fBEFFFFFF, %p8;
	fma.rn.f32 	%f28, %f26, %f20, %f27;
	fma.rn.f32 	%f29, %f28, %f22, %f21;
	and.b32  	%r55, %r53, 2;
	setp.eq.s32 	%p9, %r55, 0;
	mov.f32 	%f30, 0f00000000;
	sub.f32 	%f31, %f30, %f29;
	selp.f32 	%f32, %f29, %f31, %p9;
	st.global.f32 	[%rd11], %f32;
$L__BB3_19:
	ret;

}


// ===== COMPILED SASS (sm_100) =====

	.target	sm_100

	.elftype	@"ET_EXEC"


//--------------------- .note.nv.tkinfo           --------------------------
	.section	.note.nv.tkinfo,"",@"SHT_NOTE"
	.sectionflags	@"SHF_NOTE_NV_TKINFO"
	.tkinfo
        /*0018*/ 	.word	0x00000002
        /*0030*/ 	.string	""
        /*0030*/ 	.string	"ptxas"
        /*0030*/ 	.string	"Cuda compilation tools, release 13.0, V13.0.88"
        /*0030*/ 	.string	"Build cuda_13.0.r13.0/compiler.36424714_0"
        /*0030*/ 	.string	"-arch sm_100 -m 64 "



//--------------------- .note.nv.cuinfo           --------------------------
	.section	.note.nv.cuinfo,"",@"SHT_NOTE"
	.sectionflags	@"SHF_NOTE_NV_CUINFO"
        /*0018*/ 	.short	0x0002
        /*001a*/ 	.short	0x0064
        /*001c*/ 	.short	0x0082
	.zero		2


//--------------------- .nv.info                  --------------------------
	.section	.nv.info,"",@"SHT_CUDA_INFO"
	.align	4


	//----- nvinfo : EIATTR_REGCOUNT
	.align		4
        /*0000*/ 	.byte	0x04, 0x2f
        /*0002*/ 	.short	(.L_2 - .L_1)
	.align		4
.L_1:
        /*0004*/ 	.word	index@(_ZN32_GLOBAL__N__f3bc7baa_4_k_cu_main25branch_predication_beforeEPff)
        /*0008*/ 	.word	0x00000013


	//----- nvinfo : EIATTR_FRAME_SIZE
	.align		4
.L_2:
        /*000c*/ 	.byte	0x04, 0x11
        /*000e*/ 	.short	(.L_4 - .L_3)
	.align		4
.L_3:
        /*0010*/ 	.word	index@(_ZN32_GLOBAL__N__f3bc7baa_4_k_cu_main25branch_predication_beforeEPff)
        /*0014*/ 	.word	0x00000000


	//----- nvinfo : EIATTR_REGCOUNT
	.align		4
.L_4:
        /*0018*/ 	.byte	0x04, 0x2f
        /*001a*/ 	.short	(.L_6 - .L_5)
	.align		4
.L_5:
        /*001c*/ 	.word	index@(_ZN32_GLOBAL__N__f3bc7baa_4_k_cu_main24branch_predication_afterEPff)
        /*0020*/ 	.word	0x00000013


	//----- nvinfo : EIATTR_FRAME_SIZE
	.align		4
.L_6:
        /*0024*/ 	.byte	0x04, 0x11
        /*0026*/ 	.short	(.L_8 - .L_7)
	.align		4
.L_7:
        /*0028*/ 	.word	index@(_ZN32_GLOBAL__N__f3bc7baa_4_k_cu_main24branch_predication_afterEPff)
        /*002c*/ 	.word	0x00000000


	//----- nvinfo : EIATTR_REGCOUNT
	.align		4
.L_8:
        /*0030*/ 	.byte	0x04, 0x2f
        /*0032*/ 	.short	(.L_10 - .L_9)
	.align		4
.L_9:
        /*0034*/ 	.word	index@(_ZN32_GLOBAL__N__f3bc7baa_4_k_cu_main13likely_beforeEPfi)
        /*0038*/ 	.word	0x00000014


	//----- nvinfo : EIATTR_FRAME_SIZE
	.align		4
.L_10:
        /*003c*/ 	.byte	0x04, 0x11
        /*003e*/ 	.short	(.L_12 - .L_11)
	.align		4
.L_11:
        /*0040*/ 	.word	index@(_ZN32_GLOBAL__N__f3bc7baa_4_k_cu_main13likely_beforeEPfi)
        /*0044*/ 	.word	0x00000000


	//----- nvinfo : EIATTR_REGCOUNT
	.align		4
.L_12:
        /*0048*/ 	.byte	0x04, 0x2f
        /*004a*/ 	.short	(.L_14 - .L_13)
	.align		4
.L_13:
        /*004c*/ 	.word	index@(_ZN32_GLOBAL__N__f3bc7baa_4_k_cu_main12likely_afterEPfi)
        /*0050*/ 	.word	0x00000014


	//----- nvinfo : EIATTR_FRAME_SIZE
	.align		4
.L_14:
        /*0054*/ 	.byte	0x04, 0x11
        /*0056*/ 	.short	(.L_16 - .L_15)
	.align		4
.L_15:
        /*0058*/ 	.word	index@(_ZN32_GLOBAL__N__f3bc7baa_4_k_cu_main12likely_afterEPfi)
        /*005c*/ 	.word	0x00000000


	//----- nvinfo : EIATTR_MIN_STACK_SIZE
	.align		4
.L_16:
        /*0060*/ 	.byte	0x04, 0x12
        /*0062*/ 	.short	(.L_18 - .L_17)
	.align		4
.L_17:
        /*0064*/ 	.word	index@(_ZN32_GLOBAL__N__f3bc7baa_4_k_cu_main12likely_afterEPfi)
        /*0068*/ 	.word	0x00000000


	//----- nvinfo : EIATTR_MIN_STACK_SIZE
	.align		4
.L_18:
        /*006c*/ 	.byte	0x04, 0x12
        /*006e*/ 	.short	(.L_20 - .L_19)
	.align		4
.L_19:
        /*0070*/ 	.word	index@(_ZN32_GLOBAL__N__f3bc7baa_4_k_cu_main13likely_beforeEPfi)
        /*0074*/ 	.word	0x00000000


	//----- nvinfo : EIATTR_MIN_STACK_SIZE
	.align		4
.L_20:
        /*0078*/ 	.byte	0x04, 0x12
        /*007a*/ 	.short	(.L_22 - .L_21)
	.align		4
.L_21:
        /*007c*/ 	.word	index@(_ZN32_GLOBAL__N__f3bc7baa_4_k_cu_main24branch_predication_afterEPff)
        /*0080*/ 	.word	0x00000000


	//----- nvinfo : EIATTR_MIN_STACK_SIZE
	.align		4
.L_22:
        /*0084*/ 	.byte	0x04, 0x12
        /*0086*/ 	.short	(.L_24 - .L_23)
	.align		4
.L_23:
        /*0088*/ 	.word	index@(_ZN32_GLOBAL__N__f3bc7baa_4_k_cu_main25branch_predication_beforeEPff)
        /*008c*/ 	.word	0x00000000
.L_24:


//--------------------- .nv.compat                --------------------------
	.section	.nv.compat,"",@"SHT_CUDA_COMPAT_INFO"
	.align	4
        /*0000*/ 	.byte	0x02, 0x09, 0x00, 0x00, 0x02, 0x02, 0x01, 0x00, 0x02, 0x05, 0x05, 0x00, 0x03, 0x07, 0x01, 0x01
        /*0010*/ 	.byte	0x02, 0x03, 0x00, 0x00, 0x02, 0x06, 0x01, 0x00, 0x04, 0x0b, 0x08, 0x00, 0x01, 0x00, 0x00, 0x00
        /*0020*/ 	.byte	0x00, 0x00, 0x00, 0x00


//--------------------- .nv.info._ZN32_GLOBAL__N__f3bc7baa_4_k_cu_main12likely_afterEPfi --------------------------
	.section	.nv.info._ZN32_GLOBAL__N__f3bc7baa_4_k_cu_main12likely_afterEPfi,"",@"SHT_CUDA_INFO"
	.sectionflags	@""
	.align	4


	//----- nvinfo : EIATTR_CUDA_API_VERSION
	.align		4
        /*0000*/ 	.byte	0x04, 0x37
        /*0002*/ 	.short	(.L_26 - .L_25)
.L_25:
        /*0004*/ 	.word	0x00000082


	//----- nvinfo : EIATTR_KPARAM_INFO
	.align		4
.L_26:
        /*0008*/ 	.byte	0x04, 0x17
        /*000a*/ 	.short	(.L_28 - .L_27)
.L_27:
        /*000c*/ 	.word	0x00000000
        /*0010*/ 	.short	0x0001
        /*0012*/ 	.short	0x0008
        /*0014*/ 	.byte	0x00, 0xf0, 0x11, 0x00


	//----- nvinfo : EIATTR_KPARAM_INFO
	.align		4
.L_28:
        /*0018*/ 	.byte	0x04, 0x17
        /*001a*/ 	.short	(.L_30 - .L_29)
.L_29:
        /*001c*/ 	.word	0x00000000
        /*0020*/ 	.short	0x0000
        /*0022*/ 	.short	0x0000
        /*0024*/ 	.byte	0x00, 0xf5, 0x21, 0x00


	//----- nvinfo : EIATTR_SPARSE_MMA_MASK
	.align		4
.L_30:
        /*0028*/ 	.byte	0x03, 0x50
        /*002a*/ 	.short	0x0000


	//----- nvinfo : EIATTR_MAXREG_COUNT
	.align		4
        /*002c*/ 	.byte	0x03, 0x1b
        /*002e*/ 	.short	0x00ff


	//----- nvinfo : EIATTR_MERCURY_ISA_VERSION
	.align		4
        /*0030*/ 	.byte	0x03, 0x5f
        /*0032*/ 	.short	0x0101


	//----- nvinfo : EIATTR_VRC_CTA_INIT_COUNT
	.align		4
        /*0034*/ 	.byte	0x02, 0x4a
	.zero		1
	.zero		1


	//----- nvinfo : EIATTR_EXIT_INSTR_OFFSETS
	.align		4
        /*0038*/ 	.byte	0x04, 0x1c
        /*003a*/ 	.short	(.L_32 - .L_31)


	//   ....[0]....
.L_31:
        /*003c*/ 	.word	0x00000880


	//   ....[1]....
        /*0040*/ 	.word	0x00001090


	//----- nvinfo : EIATTR_CRS_STACK_SIZE
	.align		4
.L_32:
        /*0044*/ 	.byte	0x04, 0x1e
        /*0046*/ 	.short	(.L_34 - .L_33)
.L_33:
        /*0048*/ 	.word	0x00000000


	//----- nvinfo : EIATTR_CBANK_PARAM_SIZE
	.align		4
.L_34:
        /*004c*/ 	.byte	0x03, 0x19
        /*004e*/ 	.short	0x000c


	//----- nvinfo : EIATTR_PARAM_CBANK
	.align		4
        /*0050*/ 	.byte	0x04, 0x0a
        /*0052*/ 	.short	(.L_36 - .L_35)
	.align		4
.L_35:
        /*0054*/ 	.word	index@(.nv.constant0._ZN32_GLOBAL__N__f3bc7baa_4_k_cu_main12likely_afterEPfi)
        /*0058*/ 	.short	0x0380
        /*005a*/ 	.short	0x000c


	//----- nvinfo : EIATTR_SW_WAR
	.align		4
.L_36:
        /*005c*/ 	.byte	0x04, 0x36
        /*005e*/ 	.short	(.L_38 - .L_37)
.L_37:
        /*0060*/ 	.word	0x00000008
.L_38:


//--------------------- .nv.info._ZN32_GLOBAL__N__f3bc7baa_4_k_cu_main13likely_beforeEPfi --------------------------
	.section	.nv.info._ZN32_GLOBAL__N__f3bc7baa_4_k_cu_main13likely_beforeEPfi,"",@"SHT_CUDA_INFO"
	.sectionflags	@""
	.align	4


	//----- nvinfo : EIATTR_CUDA_API_VERSION
	.align		4
        /*0000*/ 	.byte	0x04, 0x37
        /*0002*/ 	.short	(.L_40 - .L_39)
.L_39:
        /*0004*/ 	.word	0x00000082


	//----- nvinfo : EIATTR_KPARAM_INFO
	.align		4
.L_40:
        /*0008*/ 	.byte	0x04, 0x17
        /*000a*/ 	.short	(.L_42 - .L_41)
.L_41:
        /*000c*/ 	.word	0x00000000
        /*0010*/ 	.short	0x0001
        /*0012*/ 	.short	0x0008
        /*0014*/ 	.byte	0x00, 0xf0, 0x11, 0x00


	//----- nvinfo : EIATTR_KPARAM_INFO
	.align		4
.L_42:
        /*0018*/ 	.byte	0x04, 0x17
        /*001a*/ 	.short	(.L_44 - .L_43)
.L_43:
        /*001c*/ 	.word	0x00000000
        /*0020*/ 	.short	0x0000
        /*0022*/ 	.short	0x0000
        /*0024*/ 	.byte	0x00, 0xf5, 0x21, 0x00


	//----- nvinfo : EIATTR_SPARSE_MMA_MASK
	.align		4
.L_44:
        /*0028*/ 	.byte	0x03, 0x50
        /*002a*/ 	.short	0x0000


	//----- nvinfo : EIATTR_MAXREG_COUNT
	.align		4
        /*002c*/ 	.byte	0x03, 0x1b
        /*002e*/ 	.short	0x00ff


	//----- nvinfo : EIATTR_MERCURY_ISA_VERSION
	.align		4
        /*0030*/ 	.byte	0x03, 0x5f
        /*0032*/ 	.short	0x0101


	//----- nvinfo : EIATTR_VRC_CTA_INIT_COUNT
	.align		4
        /*0034*/ 	.byte	0x02, 0x4a
	.zero		1
	.zero		1


	//----- nvinfo : EIATTR_EXIT_INSTR_OFFSETS
	.align		4
        /*0038*/ 	.byte	0x04, 0x1c
        /*003a*/ 	.short	(.L_46 - .L_45)


	//   ....[0]....
.L_45:
        /*003c*/ 	.word	0x00000880


	//   ....[1]....
        /*0040*/ 	.word	0x00001090


	//----- nvinfo : EIATTR_CRS_STACK_SIZE
	.align		4
.L_46:
        /*0044*/ 	.byte	0x04, 0x1e
        /*0046*/ 	.short	(.L_48 - .L_47)
.L_47:
        /*0048*/ 	.word	0x00000000


	//----- nvinfo : EIATTR_CBANK_PARAM_SIZE
	.align		4
.L_48:
        /*004c*/ 	.byte	0x03, 0x19
        /*004e*/ 	.short	0x000c


	//----- nvinfo : EIATTR_PARAM_CBANK
	.align		4
        /*0050*/ 	.byte	0x04, 0x0a
        /*0052*/ 	.short	(.L_50 - .L_49)
	.align		4
.L_49:
        /*0054*/ 	.word	index@(.nv.constant0._ZN32_GLOBAL__N__f3bc7baa_4_k_cu_main13likely_beforeEPfi)
        /*0058*/ 	.short	0x0380
        /*005a*/ 	.short	0x000c


	//----- nvinfo : EIATTR_SW_WAR
	.align		4
.L_50:
        /*005c*/ 	.byte	0x04, 0x36
        /*005e*/ 	.short	(.L_52 - .L_51)
.L_51:
        /*0060*/ 	.word	0x00000008
.L_52:


//--------------------- .nv.info._ZN32_GLOBAL__N__f3bc7baa_4_k_cu_main24branch_predication_afterEPff --------------------------
	.section	.nv.info._ZN32_GLOBAL__N__f3bc7baa_4_k_cu_main24branch_predication_afterEPff,"",@"SHT_CUDA_INFO"
	.sectionflags	@""
	.align	4


	//----- nvinfo : EIATTR_CUDA_API_VERSION
	.align		4
        /*0000*/ 	.byte	0x04, 0x37
        /*0002*/ 	.short	(.L_54 - .L_53)
.L_53:
        /*0004*/ 	.word	0x00000082


	//----- nvinfo : EIATTR_KPARAM_INFO
	.align		4
.L_54:
        /*0008*/ 	.byte	0x04, 0x17
        /*000a*/ 	.short	(.L_56 - .L_55)
.L_55:
        /*000c*/ 	.word	0x00000000
        /*0010*/ 	.short	0x0001
        /*0012*/ 	.short	0x0008
        /*0014*/ 	.byte	0x00, 0xf0, 0x11, 0x00


	//----- nvinfo : EIATTR_KPARAM_INFO
	.align		4
.L_56:
        /*0018*/ 	.byte	0x04, 0x17
        /*001a*/ 	.short	(.L_58 - .L_57)
.L_57:
        /*001c*/ 	.word	0x00000000
        /*0020*/ 	.short	0x0000
        /*0022*/ 	.short	0x0000
        /*0024*/ 	.byte	0x00, 0xf5, 0x21, 0x00


	//----- nvinfo : EIATTR_SPARSE_MMA_MASK
	.align		4
.L_58:
        /*0028*/ 	.byte	0x03, 0x50
        /*002a*/ 	.short	0x0000


	//----- nvinfo : EIATTR_MAXREG_COUNT
	.align		4
        /*002c*/ 	.byte	0x03, 0x1b
        /*002e*/ 	.short	0x00ff


	//----- nvinfo : EIATTR_MERCURY_ISA_VERSION
	.align		4
        /*0030*/ 	.byte	0x03, 0x5f
        /*0032*/ 	.short	0x0101


	//----- nvinfo : EIATTR_COOP_GROUP_MASK_REGIDS
	.align		4
        /*0034*/ 	.byte	0x04, 0x29
        /*0036*/ 	.short	(.L_60 - .L_59)


	//   ....[0]....
.L_59:
        /*0038*/ 	.word	0xffffffff


	//----- nvinfo : EIATTR_COOP_GROUP_INSTR_OFFSETS
	.align		4
.L_60:
        /*003c*/ 	.byte	0x04, 0x28
        /*003e*/ 	.short	(.L_62 - .L_61)


	//   ....[0]....
.L_61:
        /*0040*/ 	.word	0x000000b0


	//----- nvinfo : EIATTR_VRC_CTA_INIT_COUNT
	.align		4
.L_62:
        /*0044*/ 	.byte	0x02, 0x4a
	.zero		1
	.zero		1


	//----- nvinfo : EIATTR_EXIT_INSTR_OFFSETS
	.align		4
        /*0048*/ 	.byte	0x04, 0x1c
        /*004a*/ 	.short	(.L_64 - .L_63)


	//   ....[0]....
.L_63:
        /*004c*/ 	.word	0x000000f0


	//   ....[1]....
        /*0050*/ 	.word	0x000008c0


	//----- nvinfo : EIATTR_CRS_STACK_SIZE
	.align		4
.L_64:
        /*0054*/ 	.byte	0x04, 0x1e
        /*0056*/ 	.short	(.L_66 - .L_65)
.L_65:
        /*0058*/ 	.word	0x00000000


	//----- nvinfo : EIATTR_CBANK_PARAM_SIZE
	.align		4
.L_66:
        /*005c*/ 	.byte	0x03, 0x19
        /*005e*/ 	.short	0x000c


	//----- nvinfo : EIATTR_PARAM_CBANK
	.align		4
        /*0060*/ 	.byte	0x04, 0x0a
        /*0062*/ 	.short	(.L_68 - .L_67)
	.align		4
.L_67:
        /*0064*/ 	.word	index@(.nv.constant0._ZN32_GLOBAL__N__f3bc7baa_4_k_cu_main24branch_predication_afterEPff)
        /*0068*/ 	.short	0x0380
        /*006a*/ 	.short	0x000c


	//----- nvinfo : EIATTR_SW_WAR
	.align		4
.L_68:
        /*006c*/ 	.byte	0x04, 0x36
        /*006e*/ 	.short	(.L_70 - .L_69)
.L_69:
        /*0070*/ 	.word	0x00000008
.L_70:


//--------------------- .nv.info._ZN32_GLOBAL__N__f3bc7baa_4_k_cu_main25branch_predication_beforeEPff --------------------------
	.section	.nv.info._ZN32_GLOBAL__N__f3bc7baa_4_k_cu_main25branch_predication_beforeEPff,"",@"SHT_CUDA_INFO"
	.sectionflags	@""
	.align	4


	//----- nvinfo : EIATTR_CUDA_API_VERSION
	.align		4
        /*0000*/ 	.byte	0x04, 0x37
        /*0002*/ 	.short	(.L_72 - .L_71)
.L_71:
        /*0004*/ 	.word	0x00000082


	//----- nvinfo : EIATTR_KPARAM_INFO
	.align		4
.L_72:
        /*0008*/ 	.byte	0x04, 0x17
        /*000a*/ 	.short	(.L_74 - .L_73)
.L_73:
        /*000c*/ 	.word	0x00000000
        /*0010*/ 	.short	0x0001
        /*0012*/ 	.short	0x0008
        /*0014*/ 	.byte	0x00, 0xf0, 0x11, 0x00


	//----- nvinfo : EIATTR_KPARAM_INFO
	.align		4
.L_74:
        /*0018*/ 	.byte	0x04, 0x17
        /*001a*/ 	.short	(.L_76 - .L_75)
.L_75:
        /*001c*/ 	.word	0x00000000
        /*0020*/ 	.short	0x0000
        /*0022*/ 	.short	0x0000
        /*0024*/ 	.byte	0x00, 0xf5, 0x21, 0x00


	//----- nvinfo : EIATTR_SPARSE_MMA_MASK
	.align		4
.L_76:
        /*0028*/ 	.byte	0x03, 0x50
        /*002a*/ 	.short	0x0000


	//----- nvinfo : EIATTR_MAXREG_COUNT
	.align		4
        /*002c*/ 	.byte	0x03, 0x1b
        /*002e*/ 	.short	0x00ff


	//----- nvinfo : EIATTR_MERCURY_ISA_VERSION
	.align		4
        /*0030*/ 	.byte	0x03, 0x5f
        /*0032*/ 	.short	0x0101


	//----- nvinfo : EIATTR_VRC_CTA_INIT_COUNT
	.align		4
        /*0034*/ 	.byte	0x02, 0x4a
	.zero		1
	.zero		1


	//----- nvinfo : EIATTR_EXIT_INSTR_OFFSETS
	.align		4
        /*0038*/ 	.byte	0x04, 0x1c
        /*003a*/ 	.short	(.L_78 - .L_77)


	//   ....[0]....
.L_77:
        /*003c*/ 	.word	0x000000b0


	//   ....[1]....
        /*0040*/ 	.word	0x00000880


	//----- nvinfo : EIATTR_CRS_STACK_SIZE
	.align		4
.L_78:
        /*0044*/ 	.byte	0x04, 0x1e
        /*0046*/ 	.short	(.L_80 - .L_79)
.L_79:
        /*0048*/ 	.word	0x00000000


	//----- nvinfo : EIATTR_CBANK_PARAM_SIZE
	.align		4
.L_80:
        /*004c*/ 	.byte	0x03, 0x19
        /*004e*/ 	.short	0x000c


	//----- nvinfo : EIATTR_PARAM_CBANK
	.align		4
        /*0050*/ 	.byte	0x04, 0x0a
        /*0052*/ 	.short	(.L_82 - .L_81)
	.align		4
.L_81:
        /*0054*/ 	.word	index@(.nv.constant0._ZN32_GLOBAL__N__f3bc7baa_4_k_cu_main25branch_predication_beforeEPff)
        /*0058*/ 	.short	0x0380
        /*005a*/ 	.short	0x000c


	//----- nvinfo : EIATTR_SW_WAR
	.align		4
.L_82:
        /*005c*/ 	.byte	0x04, 0x36
        /*005e*/ 	.short	(.L_84 - .L_83)
.L_83:
        /*0060*/ 	.word	0x00000008
.L_84:


//--------------------- .nv.callgraph             --------------------------
	.section	.nv.callgraph,"",@"SHT_CUDA_CALLGRAPH"
	.align	4
	.sectionentsize	8
	.align		4
        /*0000*/ 	.word	0x00000000
	.align		4
        /*0004*/ 	.word	0xffffffff
	.align		4
        /*0008*/ 	.word	0x00000000
	.align		4
        /*000c*/ 	.word	0xfffffffe
	.align		4
        /*0010*/ 	.word	0x00000000
	.align		4
        /*0014*/ 	.word	0xfffffffd
	.align		4
        /*0018*/ 	.word	0x00000000
	.align		4
        /*001c*/ 	.word	0xfffffffc


//--------------------- .nv.constant4             --------------------------
	.section	.nv.constant4,"a",@progbits
	.align	8
	.align		8
.nv.constant4:
        /*0000*/ 	.dword	__cudart_i2opi_f


//--------------------- .text._ZN32_GLOBAL__N__f3bc7baa_4_k_cu_main12likely_afterEPfi --------------------------
	.section	.text._ZN32_GLOBAL__N__f3bc7baa_4_k_cu_main12likely_afterEPfi,"ax",@progbits
	.align	128
.text._ZN32_GLOBAL__N__f3bc7baa_4_k_cu_main12likely_afterEPfi:
        .type           _ZN32_GLOBAL__N__f3bc7baa_4_k_cu_main12likely_afterEPfi,@function
        .size           _ZN32_GLOBAL__N__f3bc7baa_4_k_cu_main12likely_afterEPfi,(.L_x_36 - _ZN32_GLOBAL__N__f3bc7baa_4_k_cu_main12likely_afterEPfi)
        .other          _ZN32_GLOBAL__N__f3bc7baa_4_k_cu_main12likely_afterEPfi,@"STO_CUDA_ENTRY STV_DEFAULT"
_ZN32_GLOBAL__N__f3bc7baa_4_k_cu_main12likely_afterEPfi:
[----:B------:R-:W-:Y:S01]  /*0000*/  LDC R1, c[0x0][0x37c] ;  /* 0x0000df00ff017b82 */ /* 0x000fe20000000800 */
[----:B------:R-:W0:Y:S01]  /*0010*/  S2R R5, SR_CTAID.X ;  /* 0x0000000000057919 */ /* 0x000e220000002500 */
[----:B------:R-:W0:Y:S01]  /*0020*/  LDCU UR4, c[0x0][0x360] ;  /* 0x00006c00ff0477ac */ /* 0x000e220008000800 */
[----:B------:R-:W0:Y:S01]  /*0030*/  S2R R0, SR_TID.X ;  /* 0x0000000000007919 */ /* 0x000e220000002100 */
[----:B------:R-:W1:Y:S01]  /*0040*/  LDCU UR5, c[0x0][0x388] ;  /* 0x00007100ff0577ac */ /* 0x000e620008000800 */
[----:B------:R-:W2:Y:S01]  /*0050*/  LDCU.64 UR6, c[0x0][0x358] ;  /* 0x00006b00ff0677ac */ /* 0x000ea20008000a00 */
[----:B0-----:R-:W-:-:S05]  /*0060*/  IMAD R5, R5, UR4, R0 ;  /* 0x0000000405057c24 */ /* 0x001fca000f8e0200 */
[----:B-1----:R-:W-:-:S13]  /*0070*/  ISETP.GE.U32.AND P0, PT, R5, UR5, PT ;  /* 0x0000000505007c0c */ /* 0x002fda000bf06070 */
[----:B--2---:R-:W-:Y:S05]  /*0080*/  @P0 BRA `(.L_x_0) ;  /* 0x0000000800000947 */ /* 0x004fea0003800000 */
[----:B------:R-:W0:Y:S02]  /*0090*/  LDC.64 R2, c[0x0][0x380] ;  /* 0x0000e000ff027b82 */ /* 0x000e240000000a00 */
[----:B0-----:R-:W-:-:S05]  /*00a0*/  IMAD.WIDE.U32 R2, R5, 0x4, R2 ;  /* 0x0000000405027825 */ /* 0x001fca00078e0002 */
[----:B------:R-:W2:Y:S01]  /*00b0*/  LDG.E R0, desc[UR6][R2.64] ;  /* 0x0000000602007981 */ /* 0x000ea2000c1e1900 */
[----:B------:R-:W-:Y:S01]  /*00c0*/  BSSY.RECONVERGENT B0, `(.L_x_1) ;  /* 0x0000069000007945 */ /* 0x000fe20003800200 */
[C---:B--2---:R-:W-:Y:S01]  /*00d0*/  FMUL R4, R0.reuse, 0.63661974668502807617 ;  /* 0x3f22f98300047820 */ /* 0x044fe20000400000 */
[----:B------:R-:W-:-:S03]  /*00e0*/  FSETP.GE.AND P0, PT, |R0|, 105615, PT ;  /* 0x47ce47800000780b */ /* 0x000fc60003f06200 */
[----:B------:R-:W0:Y:S02]  /*00f0*/  F2I.NTZ R8, R4 ;  /* 0x0000000400087305 */ /* 0x000e240000203100 */
[----:B0-----:R-:W-:-:S05]  /*0100*/  I2FP.F32.S32 R5, R8 ;  /* 0x0000000800057245 */ /* 0x001fca0000201400 */
[----:B------:R-:W-:-:S04]  /*0110*/  FFMA R6, R5, -1.5707962512969970703, R0 ;  /* 0xbfc90fda05067823 */ /* 0x000fc80000000000 */
[----:B------:R-:W-:-:S04]  /*0120*/  FFMA R6, R5, -7.5497894158615963534e-08, R6 ;  /* 0xb3a2216805067823 */ /* 0x000fc80000000006 */
[----:B------:R-:W-:Y:S01]  /*0130*/  FFMA R6, R5, -5.3903029534742383927e-15, R6 ;  /* 0xa7c234c505067823 */ /* 0x000fe20000000006 */
[----:B------:R-:W-:Y:S06]  /*0140*/  @!P0 BRA `(.L_x_2) ;  /* 0x0000000400808947 */ /* 0x000fec0003800000 */
[----:B------:R-:W-:-:S13]  /*0150*/  FSETP.NEU.AND P0, PT, |R0|, +INF , PT ;  /* 0x7f8000000000780b */ /* 0x000fda0003f0d200 */
[----:B------:R-:W-:Y:S01]  /*0160*/  @!P0 FMUL R6, RZ, R0 ;  /* 0x00000000ff068220 */ /* 0x000fe20000400000 */
[----:B------:R-:W-:Y:S01]  /*0170*/  @!P0 IMAD.MOV.U32 R8, RZ, RZ, RZ ;  /* 0x000000ffff088224 */ /* 0x000fe200078e00ff */
[----:B------:R-:W-:Y:S06]  /*0180*/  @!P0 BRA `(.L_x_2) ;  /* 0x0000000400708947 */ /* 0x000fec0003800000 */
[----:B------:R-:W-:Y:S01]  /*0190*/  IMAD.SHL.U32 R5, R0, 0x100, RZ ;  /* 0x0000010000057824 */ /* 0x000fe200078e00ff */
[----:B------:R-:W0:Y:S01]  /*01a0*/  LDCU.64 UR8, c[0x4][URZ] ;  /* 0x01000000ff0877ac */ /* 0x000e220008000a00 */
[----:B------:R-:W-:Y:S02]  /*01b0*/  IMAD.MOV.U32 R4, RZ, RZ, RZ ;  /* 0x000000ffff047224 */ /* 0x000fe400078e00ff */
[----:B------:R-:W-:Y:S01]  /*01c0*/  IMAD.MOV.U32 R16, RZ, RZ, RZ ;  /* 0x000000ffff107224 */ /* 0x000fe200078e00ff */
[----:B------:R-:W-:Y:S01]  /*01d0*/  LOP3.LUT R5, R5, 0x80000000, RZ, 0xfc, !PT ;  /* 0x8000000005057812 */ /* 0x000fe200078efcff */
[----:B------:R-:W-:Y:S01]  /*01e0*/  UMOV UR5, URZ ;  /* 0x000000ff00057c82 */ /* 0x000fe20008000000 */
[----:B------:R-:W-:-:S05]  /*01f0*/  UMOV UR4, URZ ;  /* 0x000000ff00047c82 */ /* 0x000fca0008000000 */
.L_x_3:
[----:B0-----:R-:W-:Y:S02]  /*0200*/  IMAD.U32 R8, RZ, RZ, UR8 ;  /* 0x00000008ff087e24 */ /* 0x001fe4000f8e00ff */
[----:B------:R-:W-:-:S05]  /*0210*/  IMAD.U32 R9, RZ, RZ, UR9 ;  /* 0x00000009ff097e24 */ /* 0x000fca000f8e00ff */
[----:B------:R-:W2:Y:S01]  /*0220*/  LDG.E.CONSTANT R6, desc[UR6][R8.64] ;  /* 0x0000000608067981 */ /* 0x000ea2000c1e9900 */
[----:B------:R-:W-:Y:S01]  /*0230*/  UIADD3 UR4, UPT, UPT, UR4, 0x1, URZ ;  /* 0x0000000104047890 */ /* 0x000fe2000fffe0ff */
[C---:B------:R-:W-:Y:S01]  /*0240*/  ISETP.EQ.AND P0, PT, R16.reuse, RZ, PT ;  /* 0x000000ff1000720c */ /* 0x040fe20003f02270 */
[----:B------:R-:W-:Y:S01]  /*0250*/  UIADD3 UR8, UP1, UPT, UR8, 0x4, URZ ;  /* 0x0000000408087890 */ /* 0x000fe2000ff3e0ff */
[C---:B------:R-:W-:Y:S01]  /*0260*/  ISETP.EQ.AND P1, PT, R16.reuse, 0x4, PT ;  /* 0x000000041000780c */ /* 0x040fe20003f22270 */
[----:B------:R-:W-:Y:S01]  /*0270*/  UISETP.NE.AND UP0, UPT, UR4, 0x6, UPT ;  /* 0x000000060400788c */ /* 0x000fe2000bf05270 */
[C---:B------:R-:W-:Y:S01]  /*0280*/  ISETP.EQ.AND P2, PT, R16.reuse, 0x8, PT ;  /* 0x000000081000780c */ /* 0x040fe20003f42270 */
[----:B------:R-:W-:Y:S01]  /*0290*/  UIADD3.X UR9, UPT, UPT, URZ, UR9, URZ, UP1, !UPT ;  /* 0x00000009ff097290 */ /* 0x000fe20008ffe4ff */
[C---:B------:R-:W-:Y:S02]  /*02a0*/  ISETP.EQ.AND P3, PT, R16.reuse, 0xc, PT ;  /* 0x0000000c1000780c */ /* 0x040fe40003f62270 */
[----:B------:R-:W-:-:S02]  /*02b0*/  ISETP.EQ.AND P4, PT, R16, 0x10, PT ;  /* 0x000000101000780c */ /* 0x000fc40003f82270 */
[C---:B------:R-:W-:Y:S02]  /*02c0*/  ISETP.EQ.AND P5, PT, R16.reuse, 0x14, PT ;  /* 0x000000141000780c */ /* 0x040fe40003fa2270 */
[----:B------:R-:W-:Y:S01]  /*02d0*/  IADD3 R16, PT, PT, R16, 0x4, RZ ;  /* 0x0000000410107810 */ /* 0x000fe20007ffe0ff */
[----:B--2---:R-:W-:-:S03]  /*02e0*/  IMAD.WIDE.U32 R6, R6, R5, RZ ;  /* 0x0000000506067225 */ /* 0x004fc600078e00ff */
[----:B------:R-:W-:-:S04]  /*02f0*/  IADD3 R6, P6, PT, R6, R4, RZ ;  /* 0x0000000406067210 */ /* 0x000fc80007fde0ff */
[----:B------:R-:W-:Y:S01]  /*0300*/  IADD3.X R4, PT, PT, R7, UR5, RZ, P6, !PT ;  /* 0x0000000507047c10 */ /* 0x000fe2000b7fe4ff */
[--C-:B------:R-:W-:Y:S01]  /*0310*/  @P1 IMAD.MOV.U32 R11, RZ, RZ, R6.reuse ;  /* 0x000000ffff0b1224 */ /* 0x100fe200078e0006 */
[----:B------:R-:W-:Y:S01]  /*0320*/  @P0 MOV R10, R6 ;  /* 0x00000006000a0202 */ /* 0x000fe20000000f00 */
[--C-:B------:R-:W-:Y:S02]  /*0330*/  @P2 IMAD.MOV.U32 R12, RZ, RZ, R6.reuse ;  /* 0x000000ffff0c2224 */ /* 0x100fe400078e0006 */
[--C-:B------:R-:W-:Y:S02]  /*0340*/  @P3 IMAD.MOV.U32 R13, RZ, RZ, R6.reuse ;  /* 0x000000ffff0d3224 */ /* 0x100fe400078e0006 */
[--C-:B------:R-:W-:Y:S02]  /*0350*/  @P4 IMAD.MOV.U32 R14, RZ, RZ, R6.reuse ;  /* 0x000000ffff0e4224 */ /* 0x100fe400078e0006 */
[----:B------:R-:W-:Y:S01]  /*0360*/  @P5 IMAD.MOV.U32 R15, RZ, RZ, R6 ;  /* 0x000000ffff0f5224 */ /* 0x000fe200078e0006 */
[----:B------:R-:W-:Y:S06]  /*0370*/  BRA.U UP0, `(.L_x_3) ;  /* 0xfffffffd00a07547 */ /* 0x000fec000b83ffff */
[----:B------:R-:W-:Y:S01]  /*0380*/  SHF.R.U32.HI R5, RZ, 0x17, R0 ;  /* 0x00000017ff057819 */ /* 0x000fe20000011600 */
[----:B------:R-:W-:Y:S03]  /*0390*/  BSSY.RECONVERGENT B1, `(.L_x_4) ;  /* 0x0000029000017945 */ /* 0x000fe60003800200 */
[C---:B------:R-:W-:Y:S02]  /*03a0*/  LOP3.LUT R6, R5.reuse, 0xe0, RZ, 0xc0, !PT ;  /* 0x000000e005067812 */ /* 0x040fe400078ec0ff */
[----:B------:R-:W-:-:S03]  /*03b0*/  LOP3.LUT P6, RZ, R5, 0x1f, RZ, 0xc0, !PT ;  /* 0x0000001f05ff7812 */ /* 0x000fc600078cc0ff */
[----:B------:R-:W-:-:S05]  /*03c0*/  VIADD R6, R6, 0xffffff80 ;  /* 0xffffff8006067836 */ /* 0x000fca0000000000 */
[----:B------:R-:W-:-:S05]  /*03d0*/  SHF.R.U32.HI R6, RZ, 0x5, R6 ;  /* 0x00000005ff067819 */ /* 0x000fca0000011606 */
[----:B------:R-:W-:-:S05]  /*03e0*/  IMAD.U32 R9, R6, -0x4, RZ ;  /* 0xfffffffc06097824 */ /* 0x000fca00078e00ff */
[C---:B------:R-:W-:Y:S02]  /*03f0*/  ISETP.EQ.AND P3, PT, R9.reuse, -0x18, PT ;  /* 0xffffffe80900780c */ /* 0x040fe40003f62270 */
[C---:B------:R-:W-:Y:S02]  /*0400*/  ISETP.EQ.AND P4, PT, R9.reuse, -0x14, PT ;  /* 0xffffffec0900780c */ /* 0x040fe40003f82270 */
[C---:B------:R-:W-:Y:S02]  /*0410*/  ISETP.EQ.AND P2, PT, R9.reuse, -0x10, PT ;  /* 0xfffffff00900780c */ /* 0x040fe40003f42270 */
[C---:B------:R-:W-:Y:S02]  /*0420*/  ISETP.EQ.AND P1, PT, R9.reuse, -0xc, PT ;  /* 0xfffffff40900780c */ /* 0x040fe40003f22270 */
[C---:B------:R-:W-:Y:S02]  /*0430*/  ISETP.EQ.AND P0, PT, R9.reuse, -0x8, PT ;  /* 0xfffffff80900780c */ /* 0x040fe40003f02270 */
[----:B------:R-:W-:-:S03]  /*0440*/  ISETP.EQ.AND P5, PT, R9, RZ, PT ;  /* 0x000000ff0900720c */ /* 0x000fc60003fa2270 */
[--C-:B------:R-:W-:Y:S01]  /*0450*/  @P3 IMAD.MOV.U32 R6, RZ, RZ, R10.reuse ;  /* 0x000000ffff063224 */ /* 0x100fe200078e000a */
[C---:B------:R-:W-:Y:S01]  /*0460*/  ISETP.EQ.AND P3, PT, R9.reuse, -0x4, PT ;  /* 0xfffffffc0900780c */ /* 0x040fe20003f62270 */
[----:B------:R-:W-:Y:S02]  /*0470*/  @P4 IMAD.MOV.U32 R7, RZ, RZ, R10 ;  /* 0x000000ffff074224 */ /* 0x000fe400078e000a */
[----:B------:R-:W-:Y:S01]  /*0480*/  @P4 IMAD.MOV.U32 R6, RZ, RZ, R11 ;  /* 0x000000ffff064224 */ /* 0x000fe200078e000b */
[----:B------:R-:W-:Y:S01]  /*0490*/  ISETP.EQ.AND P4, PT, R9, 0x4, PT ;  /* 0x000000040900780c */ /* 0x000fe20003f82270 */
[----:B------:R-:W-:Y:S01]  /*04a0*/  @P2 IMAD.MOV.U32 R6, RZ, RZ, R12 ;  /* 0x000000ffff062224 */ /* 0x000fe200078e000c */
[----:B------:R-:W-:Y:S01]  /*04b0*/  @P2 MOV R7, R11 ;  /* 0x0000000b00072202 */ /* 0x000fe20000000f00 */
[----:B------:R-:W-:Y:S02]  /*04c0*/  @P1 IMAD.MOV.U32 R6, RZ, RZ, R13 ;  /* 0x000000ffff061224 */ /* 0x000fe400078e000d */
[----:B------:R-:W-:-:S02]  /*04d0*/  @P0 IMAD.MOV.U32 R6, RZ, RZ, R14 ;  /* 0x000000ffff060224 */ /* 0x000fc400078e000e */
[----:B------:R-:W-:Y:S02]  /*04e0*/  @P1 IMAD.MOV.U32 R7, RZ, RZ, R12 ;  /* 0x000000ffff071224 */ /* 0x000fe400078e000c */
[----:B------:R-:W-:Y:S02]  /*04f0*/  @P3 IMAD.MOV.U32 R6, RZ, RZ, R15 ;  /* 0x000000ffff063224 */ /* 0x000fe400078e000f */
[--C-:B------:R-:W-:Y:S02]  /*0500*/  @P5 IMAD.MOV.U32 R6, RZ, RZ, R4.reuse ;  /* 0x000000ffff065224 */ /* 0x100fe400078e0004 */
[----:B------:R-:W-:Y:S01]  /*0510*/  @P0 IMAD.MOV.U32 R7, RZ, RZ, R13 ;  /* 0x000000ffff070224 */ /* 0x000fe200078e000d */
[----:B------:R-:W-:Y:S01]  /*0520*/  @P3 MOV R7, R14 ;  /* 0x0000000e00073202 */ /* 0x000fe20000000f00 */
[----:B------:R-:W-:Y:S02]  /*0530*/  @P5 IMAD.MOV.U32 R7, RZ, RZ, R15 ;  /* 0x000000ffff075224 */ /* 0x000fe400078e000f */
[----:B------:R-:W-:-:S02]  /*0540*/  @P4 IMAD.MOV.U32 R7, RZ, RZ, R4 ;  /* 0x000000ffff074224 */ /* 0x000fc400078e0004 */
[----:B------:R-:W-:Y:S01]  /*0550*/  IMAD.MOV.U32 R8, RZ, RZ, R6 ;  /* 0x000000ffff087224 */ /* 0x000fe200078e0006 */
[----:B------:R-:W-:Y:S06]  /*0560*/  @!P6 BRA `(.L_x_5) ;  /* 0x00000000002ce947 */ /* 0x000fec0003800000 */
[----:B------:R-:W-:Y:S01]  /*0570*/  @P2 MOV R6, R10 ;  /* 0x0000000a00062202 */ /* 0x000fe20000000f00 */
[----:B------:R-:W-:Y:S01]  /*0580*/  @P1 IMAD.MOV.U32 R6, RZ, RZ, R11 ;  /* 0x000000ffff061224 */ /* 0x000fe200078e000b */
[----:B------:R-:W-:Y:S01]  /*0590*/  LOP3.LUT R5, R5, 0x1f, RZ, 0xc0, !PT ;  /* 0x0000001f05057812 */ /* 0x000fe200078ec0ff */
[----:B------:R-:W-:Y:S01]  /*05a0*/  @P0 IMAD.MOV.U32 R6, RZ, RZ, R12 ;  /* 0x000000ffff060224 */ /* 0x000fe200078e000c */
[----:B------:R-:W-:Y:S01]  /*05b0*/  ISETP.EQ.AND P0, PT, R9, 0x8, PT ;  /* 0x000000080900780c */ /* 0x000fe20003f02270 */
[----:B------:R-:W-:Y:S01]  /*05c0*/  @P3 IMAD.MOV.U32 R6, RZ, RZ, R13 ;  /* 0x000000ffff063224 */ /* 0x000fe200078e000d */
[----:B------:R-:W-:Y:S01]  /*05d0*/  SHF.L.W.U32.HI R8, R7, R5, R8 ;  /* 0x0000000507087219 */ /* 0x000fe20000010e08 */
[----:B------:R-:W-:Y:S02]  /*05e0*/  @P5 IMAD.MOV.U32 R6, RZ, RZ, R14 ;  /* 0x000000ffff065224 */ /* 0x000fe400078e000e */
[----:B------:R-:W-:-:S08]  /*05f0*/  @P4 IMAD.MOV.U32 R6, RZ, RZ, R15 ;  /* 0x000000ffff064224 */ /* 0x000fd000078e000f */
[----:B------:R-:W-:-:S04]  /*0600*/  @P0 MOV R6, R4 ;  /* 0x0000000400060202 */ /* 0x000fc80000000f00 */
[----:B------:R-:W-:-:S07]  /*0610*/  SHF.L.W.U32.HI R7, R6, R5, R7 ;  /* 0x0000000506077219 */ /* 0x000fce0000010e07 */
.L_x_5:
[----:B------:R-:W-:Y:S05]  /*0620*/  BSYNC.RECONVERGENT B1 ;  /* 0x0000000000017941 */ /* 0x000fea0003800200 */
.L_x_4:
[C---:B------:R-:W-:Y:S01]  /*0630*/  SHF.L.W.U32.HI R9, R7.reuse, 0x2, R8 ;  /* 0x0000000207097819 */ /* 0x040fe20000010e08 */
[----:B------:R-:W-:Y:S01]  /*0640*/  IMAD.SHL.U32 R7, R7, 0x4, RZ ;  /* 0x0000000407077824 */ /* 0x000fe200078e00ff */
[----:B------:R-:W-:Y:S01]  /*0650*/  UMOV UR4, 0x54442d19 ;  /* 0x54442d1900047882 */ /* 0x000fe20000000000 */
[----:B------:R-:W-:Y:S01]  /*0660*/  UMOV UR5, 0x3bf921fb ;  /* 0x3bf921fb00057882 */ /* 0x000fe20000000000 */
[----:B------:R-:W-:Y:S02]  /*0670*/  SHF.R.S32.HI R4, RZ, 0x1f, R9 ;  /* 0x0000001fff047819 */ /* 0x000fe40000011409 */
[----:B------:R-:W-:Y:S02]  /*0680*/  ISETP.GE.AND P0, PT, R0, RZ, PT ;  /* 0x000000ff0000720c */ /* 0x000fe40003f06270 */
[C---:B------:R-:W-:Y:S02]  /*0690*/  LOP3.LUT R6, R4.reuse, R7, RZ, 0x3c, !PT ;  /* 0x0000000704067212 */ /* 0x040fe400078e3cff */
[----:B------:R-:W-:-:S02]  /*06a0*/  LOP3.LUT R7, R4, R9, RZ, 0x3c, !PT ;  /* 0x0000000904077212 */ /* 0x000fc400078e3cff */
[----:B------:R-:W-:Y:S02]  /*06b0*/  SHF.R.U32.HI R8, RZ, 0x1e, R8 ;  /* 0x0000001eff087819 */ /* 0x000fe40000011608 */
[----:B------:R-:W0:Y:S01]  /*06c0*/  I2F.F64.S64 R4, R6 ;  /* 0x0000000600047312 */ /* 0x000e220000301c00 */
[C---:B------:R-:W-:Y:S02]  /*06d0*/  LOP3.LUT R0, R9.reuse, R0, RZ, 0x3c, !PT ;  /* 0x0000000009007212 */ /* 0x040fe400078e3cff */
[----:B------:R-:W-:Y:S02]  /*06e0*/  LEA.HI R8, R9, R8, RZ, 0x1 ;  /* 0x0000000809087211 */ /* 0x000fe400078f08ff */
[----:B------:R-:W-:-:S03]  /*06f0*/  ISETP.GE.AND P1, PT, R0, RZ, PT ;  /* 0x000000ff0000720c */ /* 0x000fc60003f26270 */
[----:B------:R-:W-:-:S04]  /*0700*/  IMAD.MOV R0, RZ, RZ, -R8 ;  /* 0x000000ffff007224 */ /* 0x000fc800078e0a08 */
[----:B------:R-:W-:Y:S01]  /*0710*/  @!P0 IMAD.MOV.U32 R8, RZ, RZ, R0 ;  /* 0x000000ffff088224 */ /* 0x000fe200078e0000 */
[----:B0-----:R-:W-:-:S10]  /*0720*/  DMUL R4, R4, UR4 ;  /* 0x0000000404047c28 */ /* 0x001fd40008000000 */
[----:B------:R-:W0:Y:S02]  /*0730*/  F2F.F32.F64 R4, R4 ;  /* 0x0000000400047310 */ /* 0x000e240000301000 */
[----:B0-----:R-:W-:-:S07]  /*0740*/  FSEL R6, -R4, R4, !P1 ;  /* 0x0000000404067208 */ /* 0x001fce0004800100 */
.L_x_2:
[----:B------:R-:W-:Y:S05]  /*0750*/  BSYNC.RECONVERGENT B0 ;  /* 0x0000000000007941 */ /* 0x000fea0003800200 */
.L_x_1:
[----:B------:R-:W-:Y:S02]  /*0760*/  IMAD.MOV.U32 R0, RZ, RZ, 0x37cbac00 ;  /* 0x37cbac00ff007424 */ /* 0x000fe400078e00ff */
[----:B------:R-:W-:Y:S01]  /*0770*/  FMUL R5, R6, R6 ;  /* 0x0000000606057220 */ /* 0x000fe20000400000 */
[----:B------:R-:W-:Y:S01]  /*0780*/  LOP3.LUT R4, R8, 0x1, RZ, 0xc0, !PT ;  /* 0x0000000108047812 */ /* 0x000fe200078ec0ff */
[----:B------:R-:W-:Y:S01]  /*0790*/  IMAD.MOV.U32 R10, RZ, RZ, 0x3d2aaabb ;  /* 0x3d2aaabbff0a7424 */ /* 0x000fe200078e00ff */
[----:B------:R-:W-:Y:S01]  /*07a0*/  MOV R9, 0x3effffff ;  /* 0x3effffff00097802 */ /* 0x000fe20000000f00 */
[----:B------:R-:W-:Y:S01]  /*07b0*/  FFMA R0, R5, R0, -0.0013887860113754868507 ;  /* 0xbab607ed05007423 */ /* 0x000fe20000000000 */
[----:B------:R-:W-:Y:S02]  /*07c0*/  ISETP.NE.U32.AND P0, PT, R4, 0x1, PT ;  /* 0x000000010400780c */ /* 0x000fe40003f05070 */
[----:B------:R-:W-:Y:S02]  /*07d0*/  LOP3.LUT P1, RZ, R8, 0x2, RZ, 0xc0, !PT ;  /* 0x0000000208ff7812 */ /* 0x000fe4000782c0ff */
[----:B------:R-:W-:-:S02]  /*07e0*/  FSEL R4, R0, -0.00019574658654164522886, !P0 ;  /* 0xb94d415300047808 */ /* 0x000fc40004000000 */
[----:B------:R-:W-:Y:S02]  /*07f0*/  FSEL R10, R10, 0.0083327032625675201416, !P0 ;  /* 0x3c0885e40a0a7808 */ /* 0x000fe40004000000 */
[----:B------:R-:W-:Y:S02]  /*0800*/  FSEL R0, R6, 1, P0 ;  /* 0x3f80000006007808 */ /* 0x000fe40000000000 */
[----:B------:R-:W-:Y:S01]  /*0810*/  FSEL R9, -R9, -0.16666662693023681641, !P0 ;  /* 0xbe2aaaa809097808 */ /* 0x000fe20004000100 */
[C---:B------:R-:W-:Y:S02]  /*0820*/  FFMA R4, R5.reuse, R4, R10 ;  /* 0x0000000405047223 */ /* 0x040fe4000000000a */
[C---:B------:R-:W-:Y:S02]  /*0830*/  FFMA R7, R5.reuse, R0, RZ ;  /* 0x0000000005077223 */ /* 0x040fe400000000ff */
[----:B------:R-:W-:-:S04]  /*0840*/  FFMA R4, R5, R4, R9 ;  /* 0x0000000405047223 */ /* 0x000fc80000000009 */
[----:B------:R-:W-:-:S04]  /*0850*/  FFMA R7, R7, R4, R0 ;  /* 0x0000000407077223 */ /* 0x000fc80000000000 */
[----:B------:R-:W-:-:S05]  /*0860*/  @P1 FADD R7, RZ, -R7 ;  /* 0x80000007ff071221 */ /* 0x000fca0000000000 */
[----:B------:R-:W-:Y:S01]  /*0870*/  STG.E desc[UR6][R2.64], R7 ;  /* 0x0000000702007986 */ /* 0x000fe2000c101906 */
[----:B------:R-:W-:Y:S05]  /*0880*/  EXIT ;  /* 0x000000000000794d */ /* 0x000fea0003800000 */
.L_x_0:
        /* <DEDUP_REMOVED lines=23> */
.L_x_8:
[----:B0-----:R-:W-:Y:S01]  /*0a00*/  IMAD.U32 R8, RZ, RZ, UR8 ;  /* 0x00000008ff087e24 */ /* 0x001fe2000f8e00ff */
[----:B------:R-:W-:-:S05]  /*0a10*/  MOV R9, UR9 ;  /* 0x0000000900097c02 */ /* 0x000fca0008000f00 */
        /* <DEDUP_REMOVED lines=10> */
[C---:B------:R-:W-:Y:S01]  /*0ac0*/  ISETP.EQ.AND P5, PT, R12.reuse, 0x14, PT ;  /* 0x000000140c00780c */ /* 0x040fe20003fa2270 */
[----:B------:R-:W-:Y:S02]  /*0ad0*/  VIADD R12, R12, 0x4 ;  /* 0x000000040c0c7836 */ /* 0x000fe40000000000 */
[----:B--2---:R-:W-:-:S03]  /*0ae0*/  IMAD.WIDE.U32 R6, R6, R11, RZ ;  /* 0x0000000b06067225 */ /* 0x004fc600078e00ff */
[----:B------:R-:W-:-:S04]  /*0af0*/  IADD3 R5, P6, PT, R6, R4, RZ ;  /* 0x0000000406057210 */ /* 0x000fc80007fde0ff */
[----:B------:R-:W-:Y:S01]  /*0b00*/  IADD3.X R4, PT, PT, R7, UR5, RZ, P6, !PT ;  /* 0x0000000507047c10 */ /* 0x000fe2000b7fe4ff */
[--C-:B------:R-:W-:Y:S02]  /*0b10*/  @P0 IMAD.MOV.U32 R10, RZ, RZ, R5.reuse ;  /* 0x000000ffff0a0224 */ /* 0x100fe400078e0005 */
        /* <DEDUP_REMOVED lines=21> */
[----:B------:R-:W-:Y:S01]  /*0c70*/  @P4 IMAD.MOV.U32 R7, RZ, RZ, R10 ;  /* 0x000000ffff074224 */ /* 0x000fe200078e000a */
[----:B------:R-:W-:Y:S01]  /*0c80*/  @P4 MOV R6, R13 ;  /* 0x0000000d00064202 */ /* 0x000fe20000000f00 */
[--C-:B------:R-:W-:Y:S01]  /*0c90*/  @P2 IMAD.MOV.U32 R6, RZ, RZ, R14.reuse ;  /* 0x000000ffff062224 */ /* 0x100fe200078e000e */
[----:B------:R-:W-:Y:S01]  /*0ca0*/  ISETP.EQ.AND P4, PT, R9, 0x4, PT ;  /* 0x000000040900780c */ /* 0x000fe20003f82270 */
[----:B------:R-:W-:Y:S02]  /*0cb0*/  @P1 IMAD.MOV.U32 R6, RZ, RZ, R15 ;  /* 0x000000ffff061224 */ /* 0x000fe400078e000f */
[----:B------:R-:W-:Y:S01]  /*0cc0*/  @P0 MOV R6, R16 ;  /* 0x0000001000060202 */ /* 0x000fe20000000f00 */
[----:B------:R-:W-:Y:S02]  /*0cd0*/  @P2 IMAD.MOV.U32 R7, RZ, RZ, R13 ;  /* 0x000000ffff072224 */ /* 0x000fe400078e000d */
[----:B------:R-:W-:-:S02]  /*0ce0*/  @P1 IMAD.MOV.U32 R7, RZ, RZ, R14 ;  /* 0x000000ffff071224 */ /* 0x000fc400078e000e */
[----:B------:R-:W-:Y:S02]  /*0cf0*/  @P0 IMAD.MOV.U32 R7, RZ, RZ, R15 ;  /* 0x000000ffff070224 */ /* 0x000fe400078e000f */
[--C-:B------:R-:W-:Y:S02]  /*0d00*/  @P3 IMAD.MOV.U32 R6, RZ, RZ, R17.reuse ;  /* 0x000000ffff063224 */ /* 0x100fe400078e0011 */
[----:B------:R-:W-:Y:S02]  /*0d10*/  @P5 IMAD.MOV.U32 R6, RZ, RZ, R4 ;  /* 0x000000ffff065224 */ /* 0x000fe400078e0004 */
[----:B------:R-:W-:Y:S02]  /*0d20*/  @P3 IMAD.MOV.U32 R7, RZ, RZ, R16 ;  /* 0x000000ffff073224 */ /* 0x000fe400078e0010 */
[----:B------:R-:W-:Y:S01]  /*0d30*/  @P5 IMAD.MOV.U32 R7, RZ, RZ, R17 ;  /* 0x000000ffff075224 */ /* 0x000fe200078e0011 */
[----:B------:R-:W-:Y:S01]  /*0d40*/  MOV R8, R6 ;  /* 0x0000000600087202 */ /* 0x000fe20000000f00 */
[----:B------:R-:W-:Y:S01]  /*0d50*/  @P4 IMAD.MOV.U32 R7, RZ, RZ, R4 ;  /* 0x000000ffff074224 */ /* 0x000fe200078e0004 */
[----:B------:R-:W-:Y:S06]  /*0d60*/  @!P6 BRA `(.L_x_10) ;  /* 0x00000000002ce947 */ /* 0x000fec0003800000 */
[----:B------:R-:W-:Y:S01]  /*0d70*/  @P2 IMAD.MOV.U32 R6, RZ, RZ, R10 ;  /* 0x000000ffff062224 */ /* 0x000fe200078e000a */
[----:B------:R-:W-:Y:S01]  /*0d80*/  LOP3.LUT R5, R5, 0x1f, RZ, 0xc0, !PT ;  /* 0x0000001f05057812 */ /* 0x000fe200078ec0ff */
[----:B------:R-:W-:Y:S02]  /*0d90*/  @P1 IMAD.MOV.U32 R6, RZ, RZ, R13 ;  /* 0x000000ffff061224 */ /* 0x000fe400078e000d */
[----:B------:R-:W-:Y:S01]  /*0da0*/  @P0 IMAD.MOV.U32 R6, RZ, RZ, R14 ;  /* 0x000000ffff060224 */ /* 0x000fe200078e000e */
[----:B------:R-:W-:Y:S01]  /*0db0*/  ISETP.EQ.AND P0, PT, R9, 0x8, PT ;  /* 0x000000080900780c */ /* 0x000fe20003f02270 */
[----:B------:R-:W-:Y:S01]  /*0dc0*/  @P3 IMAD.MOV.U32 R6, RZ, RZ, R15 ;  /* 0x000000ffff063224 */ /* 0x000fe200078e000f */
[----:B------:R-:W-:Y:S01]  /*0dd0*/  SHF.L.W.U32.HI R8, R7, R5, R8 ;  /* 0x0000000507087219 */ /* 0x000fe20000010e08 */
[----:B------:R-:W-:Y:S01]  /*0de0*/  @P5 IMAD.MOV.U32 R6, RZ, RZ, R16 ;  /* 0x000000ffff065224 */ /* 0x000fe200078e0010 */
[----:B------:R-:W-:-:S09]  /*0df0*/  @P4 MOV R6, R17 ;  /* 0x0000001100064202 */ /* 0x000fd20000000f00 */
[----:B------:R-:W-:-:S05]  /*0e00*/  @P0 IMAD.MOV.U32 R6, RZ, RZ, R4 ;  /* 0x000000ffff060224 */ /* 0x000fca00078e0004 */
[----:B------:R-:W-:-:S07]  /*0e10*/  SHF.L.W.U32.HI R7, R6, R5, R7 ;  /* 0x0000000506077219 */ /* 0x000fce0000010e07 */
.L_x_10:
[----:B------:R-:W-:Y:S05]  /*0e20*/  BSYNC.RECONVERGENT B1 ;  /* 0x0000000000017941 */ /* 0x000fea0003800200 */
.L_x_9:
        /* <DEDUP_REMOVED lines=18> */
.L_x_7:
[----:B------:R-:W-:Y:S05]  /*0f50*/  BSYNC.RECONVERGENT B0 ;  /* 0x0000000000007941 */ /* 0x000fea0003800200 */
.L_x_6:
[----:B------:R-:W-:Y:S01]  /*0f60*/  MOV R0, 0x37cbac00 ;  /* 0x37cbac0000007802 */ /* 0x000fe20000000f00 */
[----:B------:R-:W-:Y:S01]  /*0f70*/  FMUL R5, R6, R6 ;  /* 0x0000000606057220 */ /* 0x000fe20000400000 */
[----:B------:R-:W-:Y:S01]  /*0f80*/  LOP3.LUT R4, R8, 0x1, RZ, 0xc0, !PT ;  /* 0x0000000108047812 */ /* 0x000fe200078ec0ff */
[----:B------:R-:W-:Y:S02]  /*0f90*/  IMAD.MOV.U32 R10, RZ, RZ, 0x3c0885e4 ;  /* 0x3c0885e4ff0a7424 */ /* 0x000fe400078e00ff */
[----:B------:R-:W-:Y:S01]  /*0fa0*/  FFMA R0, R5, R0, -0.0013887860113754868507 ;  /* 0xbab607ed05007423 */ /* 0x000fe20000000000 */
[----:B------:R-:W-:Y:S01]  /*0fb0*/  ISETP.NE.U32.AND P0, PT, R4, 0x1, PT ;  /* 0x000000010400780c */ /* 0x000fe20003f05070 */
[----:B------:R-:W-:Y:S02]  /*0fc0*/  VIADD R8, R8, 0x1 ;  /* 0x0000000108087836 */ /* 0x000fe40000000000 */
[----:B------:R-:W-:Y:S01]  /*0fd0*/  IMAD.MOV.U32 R9, RZ, RZ, 0x3e2aaaa8 ;  /* 0x3e2aaaa8ff097424 */ /* 0x000fe200078e00ff */
[----:B------:R-:W-:-:S02]  /*0fe0*/  FSEL R4, R0, -0.00019574658654164522886, P0 ;  /* 0xb94d415300047808 */ /* 0x000fc40000000000 */
[----:B------:R-:W-:Y:S02]  /*0ff0*/  FSEL R10, R10, 0.041666727513074874878, !P0 ;  /* 0x3d2aaabb0a0a7808 */ /* 0x000fe40004000000 */
[----:B------:R-:W-:Y:S02]  /*1000*/  LOP3.LUT P1, RZ, R8, 0x2, RZ, 0xc0, !PT ;  /* 0x0000000208ff7812 */ /* 0x000fe4000782c0ff */
[----:B------:R-:W-:Y:S01]  /*1010*/  FSEL R0, R6, 1, !P0 ;  /* 0x3f80000006007808 */ /* 0x000fe20004000000 */
[----:B------:R-:W-:Y:S01]  /*1020*/  FFMA R4, R5, R4, R10 ;  /* 0x0000000405047223 */ /* 0x000fe2000000000a */
[----:B------:R-:W-:-:S03]  /*1030*/  FSEL R9, -R9, -0.4999999701976776123, !P0 ;  /* 0xbeffffff09097808 */ /* 0x000fc60004000100 */
[C---:B------:R-:W-:Y:S02]  /*1040*/  FFMA R7, R5.reuse, R0, RZ ;  /* 0x0000000005077223 */ /* 0x040fe400000000ff */
[----:B------:R-:W-:-:S04]  /*1050*/  FFMA R4, R5, R4, R9 ;  /* 0x0000000405047223 */ /* 0x000fc80000000009 */
[----:B------:R-:W-:-:S04]  /*1060*/  FFMA R7, R7, R4, R0 ;  /* 0x0000000407077223 */ /* 0x000fc80000000000 */
[----:B------:R-:W-:-:S05]  /*1070*/  @P1 FADD R7, RZ, -R7 ;  /* 0x80000007ff071221 */ /* 0x000fca0000000000 */
[----:B------:R-:W-:Y:S01]  /*1080*/  STG.E desc[UR6][R2.64], R7 ;  /* 0x0000000702007986 */ /* 0x000fe2000c101906 */
[----:B------:R-:W-:Y:S05]  /*1090*/  EXIT ;  /* 0x000000000000794d */ /* 0x000fea0003800000 */
.L_x_11:
[----:B------:R-:W-:-:S00]  /*10a0*/  BRA `(.L_x_11) ;  /* 0xfffffffc00fc7947 */ /* 0x000fc0000383ffff */
[----:B------:R-:W-:-:S00]  /*10b0*/  NOP ;  /* 0x0000000000007918 */ /* 0x000fc00000000000 */
        /* <DEDUP_REMOVED lines=12> */
.L_x_36:


//--------------------- .text._ZN32_GLOBAL__N__f3bc7baa_4_k_cu_main13likely_beforeEPfi --------------------------
	.section	.text._ZN32_GLOBAL__N__f3bc7baa_4_k_cu_main13likely_beforeEPfi,"ax",@progbits
	.align	128
.text._ZN32_GLOBAL__N__f3bc7baa_4_k_cu_main13likely_beforeEPfi:
        .type           _ZN32_GLOBAL__N__f3bc7baa_4_k_cu_main13likely_beforeEPfi,@function
        .size           _ZN32_GLOBAL__N__f3bc7baa_4_k_cu_main13likely_beforeEPfi,(.L_x_37 - _ZN32_GLOBAL__N__f3bc7baa_4_k_cu_main13likely_beforeEPfi)
        .other          _ZN32_GLOBAL__N__f3bc7baa_4_k_cu_main13likely_beforeEPfi,@"STO_CUDA_ENTRY STV_DEFAULT"
_ZN32_GLOBAL__N__f3bc7baa_4_k_cu_main13likely_beforeEPfi:
        /* <DEDUP_REMOVED lines=32> */
.L_x_15:
        /* <DEDUP_REMOVED lines=66> */
.L_x_17:
[----:B------:R-:W-:Y:S05]  /*0620*/  BSYNC.RECONVERGENT B1 ;  /* 0x0000000000017941 */ /* 0x000fea0003800200 */
.L_x_16:
        /* <DEDUP_REMOVED lines=18> */
.L_x_14:
[----:B------:R-:W-:Y:S05]  /*0750*/  BSYNC.RECONVERGENT B0 ;  /* 0x0000000000007941 */ /* 0x000fea0003800200 */
.L_x_13:
        /* <DEDUP_REMOVED lines=19> */
.L_x_12:
        /* <DEDUP_REMOVED lines=23> */
.L_x_20:
        /* <DEDUP_REMOVED lines=66> */
.L_x_22:
[----:B------:R-:W-:Y:S05]  /*0e20*/  BSYNC.RECONVERGENT B1 ;  /* 0x0000000000017941 */ /* 0x000fea0003800200 */
.L_x_21:
        /* <DEDUP_REMOVED lines=18> */
.L_x_19:
[----:B------:R-:W-:Y:S05]  /*0f50*/  BSYNC.RECONVERGENT B0 ;  /* 0x0000000000007941 */ /* 0x000fea0003800200 */
.L_x_18:
        /* <DEDUP_REMOVED lines=20> */
.L_x_23:
        /* <DEDUP_REMOVED lines=14> */
.L_x_37:


//--------------------- .text._ZN32_GLOBAL__N__f3bc7baa_4_k_cu_main24branch_predication_afterEPff --------------------------
	.section	.text._ZN32_GLOBAL__N__f3bc7baa_4_k_cu_main24branch_predication_afterEPff,"ax",@progbits
	.align	128
.text._ZN32_GLOBAL__N__f3bc7baa_4_k_cu_main24branch_predication_afterEPff:
        .type           _ZN32_GLOBAL__N__f3bc7baa_4_k_cu_main24branch_predication_afterEPff,@function
        .size           _ZN32_GLOBAL__N__f3bc7baa_4_k_cu_main24branch_predication_afterEPff,(.L_x_38 - _ZN32_GLOBAL__N__f3bc7baa_4_k_cu_main24branch_predication_afterEPff)
        .other          _ZN32_GLOBAL__N__f3bc7baa_4_k_cu_main24branch_predication_afterEPff,@"STO_CUDA_ENTRY STV_DEFAULT"
_ZN32_GLOBAL__N__f3bc7baa_4_k_cu_main24branch_predication_afterEPff:
[----:B------:R-:W-:Y:S01]  /*0000*/  LDC R1, c[0x0][0x37c] ;  /* 0x0000df00ff017b82 */ /* 0x000fe20000000800 */
[----:B------:R-:W0:Y:S07]  /*0010*/  S2R R5, SR_CTAID.X ;  /* 0x0000000000057919 */ /* 0x000e2e0000002500 */
[----:B------:R-:W1:Y:S01]  /*0020*/  LDC.64 R2, c[0x0][0x380] ;  /* 0x0000e000ff027b82 */ /* 0x000e620000000a00 */
[----:B------:R-:W0:Y:S01]  /*0030*/  LDCU UR4, c[0x0][0x360] ;  /* 0x00006c00ff0477ac */ /* 0x000e220008000800 */
[----:B------:R-:W0:Y:S01]  /*0040*/  S2R R6, SR_TID.X ;  /* 0x0000000000067919 */ /* 0x000e220000002100 */
[----:B------:R-:W2:Y:S01]  /*0050*/  LDCU.64 UR6, c[0x0][0x358] ;  /* 0x00006b00ff0677ac */ /* 0x000ea20008000a00 */
[----:B0-----:R-:W-:Y:S01]  /*0060*/  IMAD R5, R5, UR4, R6 ;  /* 0x0000000405057c24 */ /* 0x001fe2000f8e0206 */
[----:B------:R-:W0:Y:S03]  /*0070*/  LDCU UR4, c[0x0][0x388] ;  /* 0x00007100ff0477ac */ /* 0x000e260008000800 */
[----:B-1----:R-:W-:-:S05]  /*0080*/  IMAD.WIDE.U32 R2, R5, 0x4, R2 ;  /* 0x0000000405027825 */ /* 0x002fca00078e0002 */
[----:B--2---:R-:W0:Y:S02]  /*0090*/  LDG.E R0, desc[UR6][R2.64] ;  /* 0x0000000602007981 */ /* 0x004e24000c1e1900 */
[----:B0-----:R-:W-:-:S13]  /*00a0*/  FSETP.GT.AND P0, PT, R0, UR4, PT ;  /* 0x0000000400007c0b */ /* 0x001fda000bf04000 */
[----:B------:R-:W-:-:S04]  /*00b0*/  VOTE.ANY R4, PT, P0 ;  /* 0x0000000000047806 */ /* 0x000fc800000e0100 */
[----:B------:R-:W-:-:S04]  /*00c0*/  SHF.R.W.U32.HI R4, RZ, R6, R4 ;  /* 0x00000006ff047219 */ /* 0x000fc80000011e04 */
[----:B------:R-:W-:-:S04]  /*00d0*/  LOP3.LUT R4, R4, 0x1, RZ, 0xc0, !PT ;  /* 0x0000000104047812 */ /* 0x000fc800078ec0ff */
[----:B------:R-:W-:-:S13]  /*00e0*/  ISETP.NE.U32.AND P0, PT, R4, 0x1, PT ;  /* 0x000000010400780c */ /* 0x000fda0003f05070 */
[----:B------:R-:W-:Y:S05]  /*00f0*/  @P0 EXIT ;  /* 0x000000000000094d */ /* 0x000fea0003800000 */
[C---:B------:R-:W-:Y:S01]  /*0100*/  FMUL R4, R0.reuse, 0.63661974668502807617 ;  /* 0x3f22f98300047820 */ /* 0x040fe20000400000 */
[----:B------:R-:W-:Y:S01]  /*0110*/  FSETP.GE.AND P0, PT, |R0|, 105615, PT ;  /* 0x47ce47800000780b */ /* 0x000fe20003f06200 */
[----:B------:R-:W-:Y:S02]  /*0120*/  BSSY.RECONVERGENT B0, `(.L_x_24) ;  /* 0x0000067000007945 */ /* 0x000fe40003800200 */
        /* <DEDUP_REMOVED lines=17> */
.L_x_26:
        /* <DEDUP_REMOVED lines=37> */
[----:B------:R-:W-:Y:S01]  /*0490*/  @P3 IMAD.MOV.U32 R6, RZ, RZ, R10 ;  /* 0x000000ffff063224 */ /* 0x000fe200078e000a */
        /* <DEDUP_REMOVED lines=26> */
[----:B------:R-:W-:-:S05]  /*0640*/  @P0 IMAD.MOV.U32 R6, RZ, RZ, R4 ;  /* 0x000000ffff060224 */ /* 0x000fca00078e0004 */
[----:B------:R-:W-:-:S07]  /*0650*/  SHF.L.W.U32.HI R7, R6, R5, R7 ;  /* 0x0000000506077219 */ /* 0x000fce0000010e07 */
.L_x_28:
[----:B------:R-:W-:Y:S05]  /*0660*/  BSYNC.RECONVERGENT B1 ;  /* 0x0000000000017941 */ /* 0x000fea0003800200 */
.L_x_27:
[C---:B------:R-:W-:Y:S01]  /*0670*/  SHF.L.W.U32.HI R9, R7.reuse, 0x2, R8 ;  /* 0x0000000207097819 */ /* 0x040fe20000010e08 */
[----:B------:R-:W-:Y:S01]  /*0680*/  UMOV UR4, 0x54442d19 ;  /* 0x54442d1900047882 */ /* 0x000fe20000000000 */
[----:B------:R-:W-:Y:S01]  /*0690*/  SHF.L.U32 R7, R7, 0x2, RZ ;  /* 0x0000000207077819 */ /* 0x000fe200000006ff */
        /* <DEDUP_REMOVED lines=15> */
.L_x_25:
[----:B------:R-:W-:Y:S05]  /*0790*/  BSYNC.RECONVERGENT B0 ;  /* 0x0000000000007941 */ /* 0x000fea0003800200 */
.L_x_24:
[----:B------:R-:W-:Y:S02]  /*07a0*/  IMAD.MOV.U32 R0, RZ, RZ, 0x37cbac00 ;  /* 0x37cbac00ff007424 */ /* 0x000fe400078e00ff */
[----:B------:R-:W-:Y:S01]  /*07b0*/  FMUL R5, R6, R6 ;  /* 0x0000000606057220 */ /* 0x000fe20000400000 */
[C---:B------:R-:W-:Y:S01]  /*07c0*/  LOP3.LUT R4, R8.reuse, 0x1, RZ, 0xc0, !PT ;  /* 0x0000000108047812 */ /* 0x040fe200078ec0ff */
[----:B------:R-:W-:Y:S01]  /*07d0*/  IMAD.MOV.U32 R10, RZ, RZ, 0x3d2aaabb ;  /* 0x3d2aaabbff0a7424 */ /* 0x000fe200078e00ff */
[----:B------:R-:W-:Y:S01]  /*07e0*/  LOP3.LUT P1, RZ, R8, 0x2, RZ, 0xc0, !PT ;  /* 0x0000000208ff7812 */ /* 0x000fe2000782c0ff */
[----:B------:R-:W-:Y:S01]  /*07f0*/  FFMA R0, R5, R0, -0.0013887860113754868507 ;  /* 0xbab607ed05007423 */ /* 0x000fe20000000000 */
[----:B------:R-:W-:Y:S01]  /*0800*/  ISETP.NE.U32.AND P0, PT, R4, 0x1, PT ;  /* 0x000000010400780c */ /* 0x000fe20003f05070 */
[----:B------:R-:W-:-:S03]  /*0810*/  IMAD.MOV.U32 R9, RZ, RZ, 0x3effffff ;  /* 0x3effffffff097424 */ /* 0x000fc600078e00ff */
[----:B------:R-:W-:Y:S02]  /*0820*/  FSEL R4, R0, -0.00019574658654164522886, !P0 ;  /* 0xb94d415300047808 */ /* 0x000fe40004000000 */
        /* <DEDUP_REMOVED lines=10> */
.L_x_29:
        /* <DEDUP_REMOVED lines=11> */
.L_x_38:


//--------------------- .text._ZN32_GLOBAL__N__f3bc7baa_4_k_cu_main25branch_predication_beforeEPff --------------------------
	.section	.text._ZN32_GLOBAL__N__f3bc7baa_4_k_cu_main25branch_predication_beforeEPff,"ax",@progbits
	.align	128
.text._ZN32_GLOBAL__N__f3bc7baa_4_k_cu_main25branch_predication_beforeEPff:
        .type           _ZN32_GLOBAL__N__f3bc7baa_4_k_cu_main25branch_predication_beforeEPff,@function
        .size           _ZN32_GLOBAL__N__f3bc7baa_4_k_cu_main25branch_predication_beforeEPff,(.L_x_39 - _ZN32_GLOBAL__N__f3bc7baa_4_k_cu_main25branch_predication_beforeEPff)
        .other          _ZN32_GLOBAL__N__f3bc7baa_4_k_cu_main25branch_predication_beforeEPff,@"STO_CUDA_ENTRY STV_DEFAULT"
_ZN32_GLOBAL__N__f3bc7baa_4_k_cu_main25branch_predication_beforeEPff:
        /* <DEDUP_REMOVED lines=11> */
[----:B------:R-:W-:Y:S05]  /*00b0*/  @!P0 EXIT ;  /* 0x000000000000894d */ /* 0x000fea0003800000 */
        /* <DEDUP_REMOVED lines=20> */
.L_x_32:
        /* <DEDUP_REMOVED lines=61> */
[----:B------:R-:W-:Y:S01]  /*05d0*/  @P5 MOV R6, R14 ;  /* 0x0000000e00065202 */ /* 0x000fe20000000f00 */
[----:B------:R-:W-:Y:S01]  /*05e0*/  @P4 IMAD.MOV.U32 R6, RZ, RZ, R15 ;  /* 0x000000ffff064224 */ /* 0x000fe200078e000f */
[----:B------:R-:W-:-:S09]  /*05f0*/  SHF.L.W.U32.HI R8, R7, R5, R8 ;  /* 0x0000000507087219 */ /* 0x000fd20000010e08 */
[----:B------:R-:W-:-:S05]  /*0600*/  @P0 IMAD.MOV.U32 R6, RZ, RZ, R4 ;  /* 0x000000ffff060224 */ /* 0x000fca00078e0004 */
[----:B------:R-:W-:-:S07]  /*0610*/  SHF.L.W.U32.HI R7, R6, R5, R7 ;  /* 0x0000000506077219 */ /* 0x000fce0000010e07 */
.L_x_34:
[----:B------:R-:W-:Y:S05]  /*0620*/  BSYNC.RECONVERGENT B1 ;  /* 0x0000000000017941 */ /* 0x000fea0003800200 */
.L_x_33:
[C-C-:B------:R-:W-:Y:S01]  /*0630*/  SHF.L.W.U32.HI R9, R7.reuse, 0x2, R8.reuse ;  /* 0x0000000207097819 */ /* 0x140fe20000010e08 */
[----:B------:R-:W-:Y:S01]  /*0640*/  IMAD.SHL.U32 R7, R7, 0x4, RZ ;  /* 0x0000000407077824 */ /* 0x000fe200078e00ff */
[----:B------:R-:W-:Y:S01]  /*0650*/  UMOV UR4, 0x54442d19 ;  /* 0x54442d1900047882 */ /* 0x000fe20000000000 */
[----:B------:R-:W-:Y:S01]  /*0660*/  UMOV UR5, 0x3bf921fb ;  /* 0x3bf921fb00057882 */ /* 0x000fe20000000000 */
[----:B------:R-:W-:Y:S02]  /*0670*/  SHF.R.S32.HI R4, RZ, 0x1f, R9 ;  /* 0x0000001fff047819 */ /* 0x000fe40000011409 */
[----:B------:R-:W-:Y:S02]  /*0680*/  SHF.R.U32.HI R8, RZ, 0x1e, R8 ;  /* 0x0000001eff087819 */ /* 0x000fe40000011608 */
[C---:B------:R-:W-:Y:S02]  /*0690*/  LOP3.LUT R6, R4.reuse, R7, RZ, 0x3c, !PT ;  /* 0x0000000704067212 */ /* 0x040fe400078e3cff */
[----:B------:R-:W-:-:S02]  /*06a0*/  LOP3.LUT R7, R4, R9, RZ, 0x3c, !PT ;  /* 0x0000000904077212 */ /* 0x000fc400078e3cff */
[----:B------:R-:W-:Y:S02]  /*06b0*/  ISETP.GE.AND P0, PT, R0, RZ, PT ;  /* 0x000000ff0000720c */ /* 0x000fe40003f06270 */
[----:B------:R-:W0:Y:S01]  /*06c0*/  I2F.F64.S64 R4, R6 ;  /* 0x0000000600047312 */ /* 0x000e220000301c00 */
[C---:B------:R-:W-:Y:S02]  /*06d0*/  LOP3.LUT R0, R9.reuse, R0, RZ, 0x3c, !PT ;  /* 0x0000000009007212 */ /* 0x040fe400078e3cff */
[----:B------:R-:W-:Y:S02]  /*06e0*/  LEA.HI R8, R9, R8, RZ, 0x1 ;  /* 0x0000000809087211 */ /* 0x000fe400078f08ff */
[----:B------:R-:W-:-:S03]  /*06f0*/  ISETP.GE.AND P1, PT, R0, RZ, PT ;  /* 0x000000ff0000720c */ /* 0x000fc60003f26270 */
[----:B------:R-:W-:-:S05]  /*0700*/  IMAD.MOV R0, RZ, RZ, -R8 ;  /* 0x000000ffff007224 */ /* 0x000fca00078e0a08 */
[----:B------:R-:W-:Y:S01]  /*0710*/  @!P0 MOV R8, R0 ;  /* 0x0000000000088202 */ /* 0x000fe20000000f00 */
[----:B0-----:R-:W-:-:S10]  /*0720*/  DMUL R4, R4, UR4 ;  /* 0x0000000404047c28 */ /* 0x001fd40008000000 */
[----:B------:R-:W0:Y:S02]  /*0730*/  F2F.F32.F64 R4, R4 ;  /* 0x0000000400047310 */ /* 0x000e240000301000 */
[----:B0-----:R-:W-:-:S07]  /*0740*/  FSEL R6, -R4, R4, !P1 ;  /* 0x0000000404067208 */ /* 0x001fce0004800100 */
.L_x_31:
[----:B------:R-:W-:Y:S05]  /*0750*/  BSYNC.RECONVERGENT B0 ;  /* 0x0000000000007941 */ /* 0x000fea0003800200 */
.L_x_30:
        /* <DEDUP_REMOVED lines=19> */
.L_x_35:
        /* <DEDUP_REMOVED lines=15> */
.L_x_39:


//--------------------- .nv.global.init           --------------------------
	.section	.nv.global.init,"aw",@progbits
	.align	4
.nv.global.init:
	.type		__cudart_i2opi_f,@object
	.size		__cudart_i2opi_f,(.L_0 - __cudart_i2opi_f)
__cudart_i2opi_f:
        /*0000*/ 	.byte	0x41, 0x90, 0x43, 0x3c, 0x99, 0x95, 0x62, 0xdb, 0xc0, 0xdd, 0x34, 0xf5, 0xd1, 0x57, 0x27, 0xfc
        /*0010*/ 	.byte	0x29, 0x15, 0x44, 0x4e, 0x6e, 0x83, 0xf9, 0xa2
.L_0:


//--------------------- .nv.shared.reserved.0     --------------------------
	.section	.nv.shared.reserved.0,"aw",@nobits
	.weak		__nv_reservedSMEM_offset_0_alias
	.size		__nv_reservedSMEM_offset_0_alias, 0, 64
	.other		__nv_reservedSMEM_offset_0_alias,@"STO_CUDA_RESERVED_SHARED STV_DEFAULT"
__nv_reservedSMEM_offset_0_alias:
	.zero		0
	.zero		64


//--------------------- .nv.constant0._ZN32_GLOBAL__N__f3bc7baa_4_k_cu_main12likely_afterEPfi --------------------------
	.section	.nv.constant0._ZN32_GLOBAL__N__f3bc7baa_4_k_cu_main12likely_afterEPfi,"a",@progbits
	.sectionflags	@""
	.align	4
.nv.constant0._ZN32_GLOBAL__N__f3bc7baa_4_k_cu_main12likely_afterEPfi:
	.zero		908


//--------------------- .nv.constant0._ZN32_GLOBAL__N__f3bc7baa_4_k_cu_main13likely_beforeEPfi --------------------------
	.section	.nv.constant0._ZN32_GLOBAL__N__f3bc7baa_4_k_cu_main13likely_beforeEPfi,"a",@progbits
	.sectionflags	@""
	.align	4
.nv.constant0._ZN32_GLOBAL__N__f3bc7baa_4_k_cu_main13likely_beforeEPfi:
	.zero		908


//--------------------- .nv.constant0._ZN32_GLOBAL__N__f3bc7baa_4_k_cu_main24branch_predication_afterEPff --------------------------
	.section	.nv.constant0._ZN32_GLOBAL__N__f3bc7baa_4_k_cu_main24branch_predication_afterEPff,"a",@progbits
	.sectionflags	@""
	.align	4
.nv.constant0._ZN32_GLOBAL__N__f3bc7baa_4_k_cu_main24branch_predication_afterEPff:
	.zero		908


//--------------------- .nv.constant0._ZN32_GLOBAL__N__f3bc7baa_4_k_cu_main25branch_predication_beforeEPff --------------------------
	.section	.nv.constant0._ZN32_GLOBAL__N__f3bc7baa_4_k_cu_main25branch_predication_beforeEPff,"a",@progbits
	.sectionflags	@""
	.align	4
.nv.constant0._ZN32_GLOBAL__N__f3bc7baa_4_k_cu_main25branch_predication_beforeEPff:
	.zero		908


//--------------------- SYMBOLS --------------------------

	.type		.nv.reservedSmem.offset0,@object
	.size		.nv.reservedSmem.offset0,0x4
